//
// Generated by NVIDIA NVVM Compiler
//
// Compiler Build ID: CL-36424714
// Cuda compilation tools, release 13.0, V13.0.88
// Based on NVVM 20.0.0
//

.version 9.0
.target sm_100
.address_size 64

	// .globl	_Z7productPfS_S_S_mmm
.extern .func __assertfail
(
	.param .b64 __assertfail_param_0,
	.param .b64 __assertfail_param_1,
	.param .b32 __assertfail_param_2,
	.param .b64 __assertfail_param_3,
	.param .b64 __assertfail_param_4
)
;
.global .align 1 .b8 __unnamed_1[94] = {118, 111, 105, 100, 32, 112, 114, 111, 100, 117, 99, 116, 40, 102, 108, 111, 97, 116, 32, 42, 44, 32, 102, 108, 111, 97, 116, 32, 42, 44, 32, 102, 108, 111, 97, 116, 32, 42, 44, 32, 102, 108, 111, 97, 116, 32, 42, 44, 32, 117, 110, 115, 105, 103, 110, 101, 100, 32, 108, 111, 110, 103, 44, 32, 117, 110, 115, 105, 103, 110, 101, 100, 32, 108, 111, 110, 103, 44, 32, 117, 110, 115, 105, 103, 110, 101, 100, 32, 108, 111, 110, 103, 41};
// _ZZ7productPfS_S_S_mmmE5cache has been demoted
// _ZZ4costPfS_S_mE5cache has been demoted
// _ZZ13bias_gradientPfS_S_mE5cache has been demoted
.global .align 1 .b8 $str[23] = {97, 32, 33, 61, 32, 48, 46, 48, 102, 32, 38, 38, 32, 97, 32, 33, 61, 32, 49, 46, 48, 102};
.global .align 1 .b8 $str$1[27] = {47, 116, 109, 112, 47, 115, 97, 115, 115, 95, 99, 117, 95, 54, 101, 95, 107, 51, 117, 98, 49, 47, 107, 46, 99, 117};

.visible .entry _Z7productPfS_S_S_mmm(
	.param .u64 .ptr .align 1 _Z7productPfS_S_S_mmm_param_0,
	.param .u64 .ptr .align 1 _Z7productPfS_S_S_mmm_param_1,
	.param .u64 .ptr .align 1 _Z7productPfS_S_S_mmm_param_2,
	.param .u64 .ptr .align 1 _Z7productPfS_S_S_mmm_param_3,
	.param .u64 _Z7productPfS_S_S_mmm_param_4,
	.param .u64 _Z7productPfS_S_S_mmm_param_5,
	.param .u64 _Z7productPfS_S_S_mmm_param_6
)
{
	.reg .pred 	%p<17>;
	.reg .b32 	%r<16>;
	.reg .b32 	%f<54>;
	.reg .b64 	%rd<42>;
	// demoted variable
	.shared .align 4 .b8 _ZZ7productPfS_S_S_mmmE5cache[1024];
	ld.param.u64 	%rd13, [_Z7productPfS_S_S_mmm_param_0];
	ld.param.u64 	%rd14, [_Z7productPfS_S_S_mmm_param_1];
	ld.param.u64 	%rd17, [_Z7productPfS_S_S_mmm_param_4];
	ld.param.u64 	%rd18, [_Z7productPfS_S_S_mmm_param_5];
	mov.u32 	%r3, %tid.x;
	cvt.u64.u32 	%rd1, %r3;
	mov.u32 	%r4, %tid.y;
	cvt.u64.u32 	%rd2, %r4;
	mov.u32 	%r5, %ctaid.z;
	cvt.u64.u32 	%rd3, %r5;
	mul.wide.u32 	%rd19, %r4, 16;
	add.s64 	%rd4, %rd19, %rd1;
	setp.le.u64 	%p1, %rd17, %rd1;
	mov.f32 	%f52, 0f00000000;
	@%p1 bra 	$L__BB0_6;
	mul.lo.s64 	%rd20, %rd17, %rd3;
	mul.lo.s64 	%rd5, %rd20, %rd18;
	mov.u32 	%r6, %ntid.y;
	cvt.u64.u32 	%rd6, %r6;
	cvta.to.global.u64 	%rd7, %rd14;
	cvta.to.global.u64 	%rd8, %rd13;
	mov.f32 	%f52, 0f00000000;
	mov.u32 	%r7, %ntid.x;
	mov.u64 	%rd40, %rd1;
$L__BB0_2:
	setp.le.u64 	%p2, %rd18, %rd2;
	@%p2 bra 	$L__BB0_5;
	mov.u64 	%rd41, %rd2;
$L__BB0_4:
	mad.lo.s64 	%rd21, %rd41, %rd17, %rd40;
	add.s64 	%rd22, %rd21, %rd5;
	shl.b64 	%rd23, %rd21, 2;
	add.s64 	%rd24, %rd7, %rd23;
	ld.global.f32 	%f9, [%rd24];
	shl.b64 	%rd25, %rd22, 2;
	add.s64 	%rd26, %rd8, %rd25;
	ld.global.f32 	%f10, [%rd26];
	fma.rn.f32 	%f52, %f9, %f10, %f52;
	add.s64 	%rd41, %rd41, %rd6;
	setp.lt.u64 	%p3, %rd41, %rd18;
	@%p3 bra 	$L__BB0_4;
$L__BB0_5:
	cvt.u64.u32 	%rd27, %r7;
	add.s64 	%rd40, %rd40, %rd27;
	setp.lt.u64 	%p4, %rd40, %rd17;
	@%p4 bra 	$L__BB0_2;
$L__BB0_6:
	cvt.u32.u64 	%r8, %rd4;
	shl.b32 	%r9, %r8, 2;
	mov.u32 	%r10, _ZZ7productPfS_S_S_mmmE5cache;
	add.s32 	%r1, %r10, %r9;
	st.shared.f32 	[%r1], %f52;
	bar.sync 	0;
	setp.gt.u64 	%p5, %rd4, 127;
	@%p5 bra 	$L__BB0_8;
	ld.shared.f32 	%f11, [%r1+512];
	ld.shared.f32 	%f12, [%r1];
	add.f32 	%f13, %f11, %f12;
	st.shared.f32 	[%r1], %f13;
$L__BB0_8:
	bar.sync 	0;
	setp.gt.u64 	%p6, %rd4, 63;
	@%p6 bra 	$L__BB0_10;
	ld.shared.f32 	%f14, [%r1+256];
	ld.shared.f32 	%f15, [%r1];
	add.f32 	%f16, %f14, %f15;
	st.shared.f32 	[%r1], %f16;
$L__BB0_10:
	bar.sync 	0;
	setp.gt.u64 	%p7, %rd4, 31;
	@%p7 bra 	$L__BB0_12;
	ld.shared.f32 	%f17, [%r1+128];
	ld.shared.f32 	%f18, [%r1];
	add.f32 	%f19, %f17, %f18;
	st.shared.f32 	[%r1], %f19;
$L__BB0_12:
	cvt.u32.u64 	%r11, %rd1;
	bar.sync 	0;
	setp.gt.u64 	%p8, %rd4, 15;
	shl.b32 	%r12, %r11, 2;
	add.s32 	%r2, %r10, %r12;
	@%p8 bra 	$L__BB0_14;
	ld.shared.f32 	%f20, [%r2+64];
	ld.shared.f32 	%f21, [%r1];
	add.f32 	%f22, %f20, %f21;
	st.shared.f32 	[%r1], %f22;
$L__BB0_14:
	bar.sync 	0;
	setp.gt.u64 	%p9, %rd4, 7;
	@%p9 bra 	$L__BB0_16;
	ld.shared.f32 	%f23, [%r2+32];
	ld.shared.f32 	%f24, [%r1];
	add.f32 	%f25, %f23, %f24;
	st.shared.f32 	[%r1], %f25;
$L__BB0_16:
	bar.sync 	0;
	setp.gt.u64 	%p10, %rd4, 3;
	@%p10 bra 	$L__BB0_18;
	ld.shared.f32 	%f26, [%r2+16];
	ld.shared.f32 	%f27, [%r1];
	add.f32 	%f28, %f26, %f27;
	st.shared.f32 	[%r1], %f28;
$L__BB0_18:
	bar.sync 	0;
	setp.gt.u64 	%p11, %rd4, 1;
	@%p11 bra 	$L__BB0_20;
	ld.shared.f32 	%f29, [%r2+8];
	ld.shared.f32 	%f30, [%r1];
	add.f32 	%f31, %f29, %f30;
	st.shared.f32 	[%r1], %f31;
$L__BB0_20:
	bar.sync 	0;
	setp.ne.s64 	%p12, %rd4, 0;
	@%p12 bra 	$L__BB0_22;
	ld.shared.f32 	%f32, [_ZZ7productPfS_S_S_mmmE5cache+4];
	ld.shared.f32 	%f33, [%r1];
	add.f32 	%f34, %f32, %f33;
	st.shared.f32 	[%r1], %f34;
$L__BB0_22:
	setp.ne.s64 	%p13, %rd4, 0;
	bar.sync 	0;
	@%p13 bra 	$L__BB0_26;
	ld.param.u64 	%rd38, [_Z7productPfS_S_S_mmm_param_2];
	ld.shared.f32 	%f35, [_ZZ7productPfS_S_S_mmmE5cache];
	cvta.to.global.u64 	%rd28, %rd38;
	ld.global.f32 	%f36, [%rd28];
	add.f32 	%f37, %f35, %f36;
	fma.rn.f32 	%f38, %f37, 0fBBBB989D, 0f3F000000;
	cvt.sat.f32.f32 	%f39, %f38;
	mov.f32 	%f40, 0f4B400001;
	mov.f32 	%f41, 0f437C0000;
	fma.rm.f32 	%f42, %f39, %f41, %f40;
	add.f32 	%f43, %f42, 0fCB40007F;
	neg.f32 	%f44, %f43;
	fma.rn.f32 	%f45, %f37, 0fBFB8AA3B, %f44;
	fma.rn.f32 	%f46, %f37, 0fB2A57060, %f45;
	mov.b32 	%r14, %f42;
	shl.b32 	%r15, %r14, 23;
	mov.b32 	%f47, %r15;
	ex2.approx.ftz.f32 	%f48, %f46;
	fma.rn.f32 	%f49, %f48, %f47, 0f3F800000;
	rcp.rn.f32 	%f6, %f49;
	setp.neu.f32 	%p14, %f6, 0f00000000;
	setp.neu.f32 	%p15, %f6, 0f3F800000;
	and.pred  	%p16, %p14, %p15;
	@%p16 bra 	$L__BB0_25;
	mov.u64 	%rd29, $str;
	cvta.global.u64 	%rd30, %rd29;
	mov.u64 	%rd31, $str$1;
	cvta.global.u64 	%rd32, %rd31;
	mov.u64 	%rd33, __unnamed_1;
	cvta.global.u64 	%rd34, %rd33;
	{ // callseq 0, 0
	.param .b64 param0;
	st.param.b64 	[param0], %rd30;
	.param .b64 param1;
	st.param.b64 	[param1], %rd32;
	.param .b32 param2;
	st.param.b32 	[param2], 230;
	.param .b64 param3;
	st.param.b64 	[param3], %rd34;
	.param .b64 param4;
	st.param.b64 	[param4], 1;
	call.uni 
	__assertfail, 
	(
	param0, 
	param1, 
	param2, 
	param3, 
	param4
	);
	} // callseq 0
$L__BB0_25:
	ld.param.u64 	%rd39, [_Z7productPfS_S_S_mmm_param_3];
	cvta.to.global.u64 	%rd35, %rd39;
	shl.b64 	%rd36, %rd3, 2;
	add.s64 	%rd37, %rd35, %rd36;
	st.global.f32 	[%rd37], %f6;
$L__BB0_26:
	ret;

}
	// .globl	_Z4costPfS_S_m
.visible .entry _Z4costPfS_S_m(
	.param .u64 .ptr .align 1 _Z4costPfS_S_m_param_0,
	.param .u64 .ptr .align 1 _Z4costPfS_S_m_param_1,
	.param .u64 .ptr .align 1 _Z4costPfS_S_m_param_2,
	.param .u64 _Z4costPfS_S_m_param_3
)
{
	.reg .pred 	%p<17>;
	.reg .b32 	%r<16>;
	.reg .b32 	%f<79>;
	.reg .b64 	%rd<14>;
	// demoted variable
	.shared .align 4 .b8 _ZZ4costPfS_S_mE5cache[1024];
	ld.param.u64 	%rd2, [_Z4costPfS_S_m_param_0];
	ld.param.u64 	%rd3, [_Z4costPfS_S_m_param_1];
	ld.param.u64 	%rd4, [_Z4costPfS_S_m_param_2];
	ld.param.u64 	%rd5, [_Z4costPfS_S_m_param_3];
	mov.u32 	%r4, %ntid.x;
	mov.u32 	%r1, %ctaid.x;
	mov.u32 	%r2, %tid.x;
	mad.lo.s32 	%r5, %r4, %r1, %r2;
	cvt.u64.u32 	%rd1, %r5;
	setp.le.u64 	%p1, %rd5, %rd1;
	mov.f32 	%f78, 0f00000000;
	@%p1 bra 	$L__BB1_2;
	cvta.to.global.u64 	%rd6, %rd2;
	cvta.to.global.u64 	%rd7, %rd3;
	shl.b64 	%rd8, %rd1, 2;
	add.s64 	%rd9, %rd6, %rd8;
	ld.global.f32 	%f4, [%rd9];
	add.s64 	%rd10, %rd7, %rd8;
	ld.global.f32 	%f5, [%rd10];
	setp.lt.f32 	%p2, %f5, 0f00800000;
	mul.f32 	%f6, %f5, 0f4B000000;
	selp.f32 	%f7, %f6, %f5, %p2;
	selp.f32 	%f8, 0fC1B80000, 0f00000000, %p2;
	mov.b32 	%r6, %f7;
	add.s32 	%r7, %r6, -1059760811;
	and.b32  	%r8, %r7, -8388608;
	sub.s32 	%r9, %r6, %r8;
	mov.b32 	%f9, %r9;
	cvt.rn.f32.s32 	%f10, %r8;
	fma.rn.f32 	%f11, %f10, 0f34000000, %f8;
	add.f32 	%f12, %f9, 0fBF800000;
	fma.rn.f32 	%f13, %f12, 0fBE055027, 0f3E1039F6;
	fma.rn.f32 	%f14, %f13, %f12, 0fBDF8CDCC;
	fma.rn.f32 	%f15, %f14, %f12, 0f3E0F2955;
	fma.rn.f32 	%f16, %f15, %f12, 0fBE2AD8B9;
	fma.rn.f32 	%f17, %f16, %f12, 0f3E4CED0B;
	fma.rn.f32 	%f18, %f17, %f12, 0fBE7FFF22;
	fma.rn.f32 	%f19, %f18, %f12, 0f3EAAAA78;
	fma.rn.f32 	%f20, %f19, %f12, 0fBF000000;
	mul.f32 	%f21, %f12, %f20;
	fma.rn.f32 	%f22, %f21, %f12, %f12;
	fma.rn.f32 	%f23, %f11, 0f3F317218, %f22;
	setp.gt.u32 	%p3, %r6, 2139095039;
	fma.rn.f32 	%f24, %f7, 0f7F800000, 0f7F800000;
	selp.f32 	%f25, %f24, %f23, %p3;
	setp.eq.f32 	%p4, %f7, 0f00000000;
	selp.f32 	%f26, 0fFF800000, %f25, %p4;
	mov.f32 	%f27, 0f3F800000;
	sub.f32 	%f28, %f27, %f4;
	sub.f32 	%f29, %f27, %f5;
	setp.lt.f32 	%p5, %f29, 0f00800000;
	mul.f32 	%f30, %f29, 0f4B000000;
	selp.f32 	%f31, %f30, %f29, %p5;
	selp.f32 	%f32, 0fC1B80000, 0f00000000, %p5;
	mov.b32 	%r10, %f31;
	add.s32 	%r11, %r10, -1059760811;
	and.b32  	%r12, %r11, -8388608;
	sub.s32 	%r13, %r10, %r12;
	mov.b32 	%f33, %r13;
	cvt.rn.f32.s32 	%f34, %r12;
	fma.rn.f32 	%f35, %f34, 0f34000000, %f32;
	add.f32 	%f36, %f33, 0fBF800000;
	fma.rn.f32 	%f37, %f36, 0fBE055027, 0f3E1039F6;
	fma.rn.f32 	%f38, %f37, %f36, 0fBDF8CDCC;
	fma.rn.f32 	%f39, %f38, %f36, 0f3E0F2955;
	fma.rn.f32 	%f40, %f39, %f36, 0fBE2AD8B9;
	fma.rn.f32 	%f41, %f40, %f36, 0f3E4CED0B;
	fma.rn.f32 	%f42, %f41, %f36, 0fBE7FFF22;
	fma.rn.f32 	%f43, %f42, %f36, 0f3EAAAA78;
	fma.rn.f32 	%f44, %f43, %f36, 0fBF000000;
	mul.f32 	%f45, %f36, %f44;
	fma.rn.f32 	%f46, %f45, %f36, %f36;
	fma.rn.f32 	%f47, %f35, 0f3F317218, %f46;
	setp.gt.u32 	%p6, %r10, 2139095039;
	fma.rn.f32 	%f48, %f31, 0f7F800000, 0f7F800000;
	selp.f32 	%f49, %f48, %f47, %p6;
	setp.eq.f32 	%p7, %f31, 0f00000000;
	selp.f32 	%f50, 0fFF800000, %f49, %p7;
	mul.f32 	%f51, %f28, %f50;
	fma.rn.f32 	%f78, %f4, %f26, %f51;
$L__BB1_2:
	shl.b32 	%r14, %r2, 2;
	mov.u32 	%r15, _ZZ4costPfS_S_mE5cache;
	add.s32 	%r3, %r15, %r14;
	st.shared.f32 	[%r3], %f78;
	bar.sync 	0;
	setp.gt.u32 	%p8, %r2, 127;
	@%p8 bra 	$L__BB1_4;
	ld.shared.f32 	%f52, [%r3+512];
	ld.shared.f32 	%f53, [%r3];
	add.f32 	%f54, %f52, %f53;
	st.shared.f32 	[%r3], %f54;
$L__BB1_4:
	bar.sync 	0;
	setp.gt.u32 	%p9, %r2, 63;
	@%p9 bra 	$L__BB1_6;
	ld.shared.f32 	%f55, [%r3+256];
	ld.shared.f32 	%f56, [%r3];
	add.f32 	%f57, %f55, %f56;
	st.shared.f32 	[%r3], %f57;
$L__BB1_6:
	bar.sync 	0;
	setp.gt.u32 	%p10, %r2, 31;
	@%p10 bra 	$L__BB1_8;
	ld.shared.f32 	%f58, [%r3+128];
	ld.shared.f32 	%f59, [%r3];
	add.f32 	%f60, %f58, %f59;
	st.shared.f32 	[%r3], %f60;
$L__BB1_8:
	bar.sync 	0;
	setp.gt.u32 	%p11, %r2, 15;
	@%p11 bra 	$L__BB1_10;
	ld.shared.f32 	%f61, [%r3+64];
	ld.shared.f32 	%f62, [%r3];
	add.f32 	%f63, %f61, %f62;
	st.shared.f32 	[%r3], %f63;
$L__BB1_10:
	bar.sync 	0;
	setp.gt.u32 	%p12, %r2, 7;
	@%p12 bra 	$L__BB1_12;
	ld.shared.f32 	%f64, [%r3+32];
	ld.shared.f32 	%f65, [%r3];
	add.f32 	%f66, %f64, %f65;
	st.shared.f32 	[%r3], %f66;
$L__BB1_12:
	bar.sync 	0;
	setp.gt.u32 	%p13, %r2, 3;
	@%p13 bra 	$L__BB1_14;
	ld.shared.f32 	%f67, [%r3+16];
	ld.shared.f32 	%f68, [%r3];
	add.f32 	%f69, %f67, %f68;
	st.shared.f32 	[%r3], %f69;
$L__BB1_14:
	bar.sync 	0;
	setp.gt.u32 	%p14, %r2, 1;
	@%p14 bra 	$L__BB1_16;
	ld.shared.f32 	%f70, [%r3+8];
	ld.shared.f32 	%f71, [%r3];
	add.f32 	%f72, %f70, %f71;
	st.shared.f32 	[%r3], %f72;
$L__BB1_16:
	bar.sync 	0;
	setp.ne.s32 	%p15, %r2, 0;
	@%p15 bra 	$L__BB1_18;
	ld.shared.f32 	%f73, [_ZZ4costPfS_S_mE5cache+4];
	ld.shared.f32 	%f74, [%r3];
	add.f32 	%f75, %f73, %f74;
	st.shared.f32 	[%r3], %f75;
$L__BB1_18:
	setp.ne.s32 	%p16, %r2, 0;
	bar.sync 	0;
	@%p16 bra 	$L__BB1_20;
	ld.shared.f32 	%f76, [_ZZ4costPfS_S_mE5cache];
	neg.f32 	%f77, %f76;
	cvta.to.global.u64 	%rd11, %rd4;
	mul.wide.u32 	%rd12, %r1, 4;
	add.s64 	%rd13, %rd11, %rd12;
	st.global.f32 	[%rd13], %f77;
$L__BB1_20:
	ret;

}
	// .globl	_Z16weights_gradientPfS_S_S_mm
.visible .entry _Z16weights_gradientPfS_S_S_mm(
	.param .u64 .ptr .align 1 _Z16weights_gradientPfS_S_S_mm_param_0,
	.param .u64 .ptr .align 1 _Z16weights_gradientPfS_S_S_mm_param_1,
	.param .u64 .ptr .align 1 _Z16weights_gradientPfS_S_S_mm_param_2,
	.param .u64 .ptr .align 1 _Z16weights_gradientPfS_S_S_mm_param_3,
	.param .u64 _Z16weights_gradientPfS_S_S_mm_param_4,
	.param .u64 _Z16weights_gradientPfS_S_S_mm_param_5
)
{
	.reg .b32 	%r<10>;
	.reg .b32 	%f<7>;
	.reg .b64 	%rd<24>;

	ld.param.u64 	%rd1, [_Z16weights_gradientPfS_S_S_mm_param_0];
	ld.param.u64 	%rd2, [_Z16weights_gradientPfS_S_S_mm_param_1];
	ld.param.u64 	%rd3, [_Z16weights_gradientPfS_S_S_mm_param_2];
	ld.param.u64 	%rd4, [_Z16weights_gradientPfS_S_S_mm_param_3];
	ld.param.u64 	%rd5, [_Z16weights_gradientPfS_S_S_mm_param_4];
	ld.param.u64 	%rd6, [_Z16weights_gradientPfS_S_S_mm_param_5];
	cvta.to.global.u64 	%rd7, %rd4;
	cvta.to.global.u64 	%rd8, %rd2;
	cvta.to.global.u64 	%rd9, %rd3;
	cvta.to.global.u64 	%rd10, %rd1;
	mov.u32 	%r1, %ntid.x;
	mov.u32 	%r2, %ctaid.x;
	mov.u32 	%r3, %tid.x;
	mad.lo.s32 	%r4, %r1, %r2, %r3;
	cvt.u64.u32 	%rd11, %r4;
	mov.u32 	%r5, %ntid.y;
	mov.u32 	%r6, %ctaid.y;
	mov.u32 	%r7, %tid.y;
	mad.lo.s32 	%r8, %r5, %r6, %r7;
	cvt.u64.u32 	%rd12, %r8;
	mov.u32 	%r9, %ctaid.z;
	cvt.u64.u32 	%rd13, %r9;
	mad.lo.s64 	%rd14, %rd5, %rd12, %rd11;
	mul.lo.s64 	%rd15, %rd5, %rd13;
	mad.lo.s64 	%rd16, %rd15, %rd6, %rd14;
	shl.b64 	%rd17, %rd14, 2;
	add.s64 	%rd18, %rd7, %rd17;
	shl.b64 	%rd19, %rd16, 2;
	add.s64 	%rd20, %rd10, %rd19;
	ld.global.f32 	%f1, [%rd20];
	mul.wide.u32 	%rd21, %r9, 4;
	add.s64 	%rd22, %rd9, %rd21;
	ld.global.f32 	%f2, [%rd22];
	add.s64 	%rd23, %rd8, %rd21;
	ld.global.f32 	%f3, [%rd23];
	sub.f32 	%f4, %f2, %f3;
	mul.f32 	%f5, %f1, %f4;
	atom.global.add.f32 	%f6, [%rd18], %f5;
	ret;

}
	// .globl	_Z13bias_gradientPfS_S_m
.visible .entry _Z13bias_gradientPfS_S_m(
	.param .u64 .ptr .align 1 _Z13bias_gradientPfS_S_m_param_0,
	.param .u64 .ptr .align 1 _Z13bias_gradientPfS_S_m_param_1,
	.param .u64 .ptr .align 1 _Z13bias_gradientPfS_S_m_param_2,
	.param .u64 _Z13bias_gradientPfS_S_m_param_3
)
{
	.reg .pred 	%p<11>;
	.reg .b32 	%r<8>;
	.reg .b32 	%f<32>;
	.reg .b64 	%rd<14>;
	// demoted variable
	.shared .align 4 .b8 _ZZ13bias_gradientPfS_S_mE5cache[1024];
	ld.param.u64 	%rd2, [_Z13bias_gradientPfS_S_m_param_0];
	ld.param.u64 	%rd3, [_Z13bias_gradientPfS_S_m_param_1];
	ld.param.u64 	%rd4, [_Z13bias_gradientPfS_S_m_param_2];
	ld.param.u64 	%rd5, [_Z13bias_gradientPfS_S_m_param_3];
	mov.u32 	%r4, %ntid.x;
	mov.u32 	%r1, %ctaid.x;
	mov.u32 	%r2, %tid.x;
	mad.lo.s32 	%r5, %r4, %r1, %r2;
	cvt.u64.u32 	%rd1, %r5;
	setp.le.u64 	%p1, %rd5, %rd1;
	mov.f32 	%f31, 0f00000000;
	@%p1 bra 	$L__BB3_2;
	cvta.to.global.u64 	%rd6, %rd3;
	cvta.to.global.u64 	%rd7, %rd2;
	shl.b64 	%rd8, %rd1, 2;
	add.s64 	%rd9, %rd6, %rd8;
	ld.global.f32 	%f4, [%rd9];
	add.s64 	%rd10, %rd7, %rd8;
	ld.global.f32 	%f5, [%rd10];
	sub.f32 	%f31, %f4, %f5;
$L__BB3_2:
	shl.b32 	%r6, %r2, 2;
	mov.u32 	%r7, _ZZ13bias_gradientPfS_S_mE5cache;
	add.s32 	%r3, %r7, %r6;
	st.shared.f32 	[%r3], %f31;
	bar.sync 	0;
	setp.gt.u32 	%p2, %r2, 127;
	@%p2 bra 	$L__BB3_4;
	ld.shared.f32 	%f6, [%r3+512];
	ld.shared.f32 	%f7, [%r3];
	add.f32 	%f8, %f6, %f7;
	st.shared.f32 	[%r3], %f8;
$L__BB3_4:
	bar.sync 	0;
	setp.gt.u32 	%p3, %r2, 63;
	@%p3 bra 	$L__BB3_6;
	ld.shared.f32 	%f9, [%r3+256];
	ld.shared.f32 	%f10, [%r3];
	add.f32 	%f11, %f9, %f10;
	st.shared.f32 	[%r3], %f11;
$L__BB3_6:
	bar.sync 	0;
	setp.gt.u32 	%p4, %r2, 31;
	@%p4 bra 	$L__BB3_8;
	ld.shared.f32 	%f12, [%r3+128];
	ld.shared.f32 	%f13, [%r3];
	add.f32 	%f14, %f12, %f13;
	st.shared.f32 	[%r3], %f14;
$L__BB3_8:
	bar.sync 	0;
	setp.gt.u32 	%p5, %r2, 15;
	@%p5 bra 	$L__BB3_10;
	ld.shared.f32 	%f15, [%r3+64];
	ld.shared.f32 	%f16, [%r3];
	add.f32 	%f17, %f15, %f16;
	st.shared.f32 	[%r3], %f17;
$L__BB3_10:
	bar.sync 	0;
	setp.gt.u32 	%p6, %r2, 7;
	@%p6 bra 	$L__BB3_12;
	ld.shared.f32 	%f18, [%r3+32];
	ld.shared.f32 	%f19, [%r3];
	add.f32 	%f20, %f18, %f19;
	st.shared.f32 	[%r3], %f20;
$L__BB3_12:
	bar.sync 	0;
	setp.gt.u32 	%p7, %r2, 3;
	@%p7 bra 	$L__BB3_14;
	ld.shared.f32 	%f21, [%r3+16];
	ld.shared.f32 	%f22, [%r3];
	add.f32 	%f23, %f21, %f22;
	st.shared.f32 	[%r3], %f23;
$L__BB3_14:
	bar.sync 	0;
	setp.gt.u32 	%p8, %r2, 1;
	@%p8 bra 	$L__BB3_16;
	ld.shared.f32 	%f24, [%r3+8];
	ld.shared.f32 	%f25, [%r3];
	add.f32 	%f26, %f24, %f25;
	st.shared.f32 	[%r3], %f26;
$L__BB3_16:
	bar.sync 	0;
	setp.ne.s32 	%p9, %r2, 0;
	@%p9 bra 	$L__BB3_18;
	ld.shared.f32 	%f27, [_ZZ13bias_gradientPfS_S_mE5cache+4];
	ld.shared.f32 	%f28, [%r3];
	add.f32 	%f29, %f27, %f28;
	st.shared.f32 	[%r3], %f29;
$L__BB3_18:
	setp.ne.s32 	%p10, %r2, 0;
	bar.sync 	0;
	@%p10 bra 	$L__BB3_20;
	ld.shared.f32 	%f30, [_ZZ13bias_gradientPfS_S_mE5cache];
	cvta.to.global.u64 	%rd11, %rd4;
	mul.wide.u32 	%rd12, %r1, 4;
	add.s64 	%rd13, %rd11, %rd12;
	st.global.f32 	[%rd13], %f30;
$L__BB3_20:
	ret;

}
	// .globl	_Z16weights_backwardPfS_mmmf
.visible .entry _Z16weights_backwardPfS_mmmf(
	.param .u64 .ptr .align 1 _Z16weights_backwardPfS_mmmf_param_0,
	.param .u64 .ptr .align 1 _Z16weights_backwardPfS_mmmf_param_1,
	.param .u64 _Z16weights_backwardPfS_mmmf_param_2,
	.param .u64 _Z16weights_backwardPfS_mmmf_param_3,
	.param .u64 _Z16weights_backwardPfS_mmmf_param_4,
	.param .f32 _Z16weights_backwardPfS_mmmf_param_5
)
{
	.reg .pred 	%p<4>;
	.reg .b32 	%r<10>;
	.reg .b32 	%f<8>;
	.reg .b64 	%rd<15>;

	ld.param.u64 	%rd2, [_Z16weights_backwardPfS_mmmf_param_0];
	ld.param.u64 	%rd3, [_Z16weights_backwardPfS_mmmf_param_1];
	ld.param.u64 	%rd5, [_Z16weights_backwardPfS_mmmf_param_2];
	ld.param.u64 	%rd6, [_Z16weights_backwardPfS_mmmf_param_3];
	ld.param.u64 	%rd4, [_Z16weights_backwardPfS_mmmf_param_4];
	ld.param.f32 	%f1, [_Z16weights_backwardPfS_mmmf_param_5];
	mov.u32 	%r1, %ntid.x;
	mov.u32 	%r2, %ctaid.x;
	mov.u32 	%r3, %tid.x;
	mad.lo.s32 	%r4, %r1, %r2, %r3;
	cvt.u64.u32 	%rd8, %r4;
	mov.u32 	%r5, %ntid.y;
	mov.u32 	%r6, %ctaid.y;
	mov.u32 	%r7, %tid.y;
	mad.lo.s32 	%r8, %r5, %r6, %r7;
	cvt.u64.u32 	%rd9, %r8;
	mad.lo.s64 	%rd1, %rd5, %rd9, %rd8;
	setp.le.u64 	%p1, %rd5, %rd8;
	setp.le.u64 	%p2, %rd6, %rd9;
	or.pred  	%p3, %p1, %p2;
	@%p3 bra 	$L__BB4_2;
	cvta.to.global.u64 	%rd10, %rd3;
	cvta.to.global.u64 	%rd11, %rd2;
	shl.b64 	%rd12, %rd1, 2;
	add.s64 	%rd13, %rd10, %rd12;
	ld.global.f32 	%f2, [%rd13];
	mul.f32 	%f3, %f1, %f2;
	cvt.rn.f32.u64 	%f4, %rd4;
	div.rn.f32 	%f5, %f3, %f4;
	add.s64 	%rd14, %rd11, %rd12;
	ld.global.f32 	%f6, [%rd14];
	sub.f32 	%f7, %f6, %f5;
	st.global.f32 	[%rd14], %f7;
$L__BB4_2:
	ret;

}
	// .globl	_Z13bias_backwardPfS_f
.visible .entry _Z13bias_backwardPfS_f(
	.param .u64 .ptr .align 1 _Z13bias_backwardPfS_f_param_0,
	.param .u64 .ptr .align 1 _Z13bias_backwardPfS_f_param_1,
	.param .f32 _Z13bias_backwardPfS_f_param_2
)
{
	.reg .b32 	%f<6>;
	.reg .b64 	%rd<5>;

	ld.param.u64 	%rd1, [_Z13bias_backwardPfS_f_param_0];
	ld.param.u64 	%rd2, [_Z13bias_backwardPfS_f_param_1];
	ld.param.f32 	%f1, [_Z13bias_backwardPfS_f_param_2];
	cvta.to.global.u64 	%rd3, %rd1;
	cvta.to.global.u64 	%rd4, %rd2;
	ld.global.f32 	%f2, [%rd4];
	mul.f32 	%f3, %f1, %f2;
	ld.global.f32 	%f4, [%rd3];
	sub.f32 	%f5, %f4, %f3;
	st.global.f32 	[%rd3], %f5;
	ret;

}


// ===== COMPILED SASS (sm_100) =====

	.target	sm_100

	.elftype	@"ET_EXEC"


//--------------------- .note.nv.tkinfo           --------------------------
	.section	.note.nv.tkinfo,"",@"SHT_NOTE"
	.sectionflags	@"SHF_NOTE_NV_TKINFO"
	.tkinfo
        /*0018*/ 	.word	0x00000002
        /*0030*/ 	.string	""
        /*0030*/ 	.string	"ptxas"
        /*0030*/ 	.string	"Cuda compilation tools, release 13.0, V13.0.88"
        /*0030*/ 	.string	"Build cuda_13.0.r13.0/compiler.36424714_0"
        /*0030*/ 	.string	"-arch sm_100 -m 64 "



//--------------------- .note.nv.cuinfo           --------------------------
	.section	.note.nv.cuinfo,"",@"SHT_NOTE"
	.sectionflags	@"SHF_NOTE_NV_CUINFO"
        /*0018*/ 	.short	0x0002
        /*001a*/ 	.short	0x0064
        /*001c*/ 	.short	0x0082
	.zero		2


//--------------------- .nv.info                  --------------------------
	.section	.nv.info,"",@"SHT_CUDA_INFO"
	.align	4


	//----- nvinfo : EIATTR_REGCOUNT
	.align		4
        /*0000*/ 	.byte	0x04, 0x2f
        /*0002*/ 	.short	(.L_4 - .L_3)
	.align		4
.L_3:
        /*0004*/ 	.word	index@(_Z7productPfS_S_S_mmm)
        /*0008*/ 	.word	0x0000001c


	//----- nvinfo : EIATTR_FRAME_SIZE
	.align		4
.L_4:
        /*000c*/ 	.byte	0x04, 0x11
        /*000e*/ 	.short	(.L_6 - .L_5)
	.align		4
.L_5:
        /*0010*/ 	.word	index@($__internal_1_$__cuda_sm20_rcp_rn_f32_slowpath)
        /*0014*/ 	.word	0x00000000


	//----- nvinfo : EIATTR_FRAME_SIZE
	.align		4
.L_6:
        /*0018*/ 	.byte	0x04, 0x11
        /*001a*/ 	.short	(.L_8 - .L_7)
	.align		4
.L_7:
        /*001c*/ 	.word	index@(_Z7productPfS_S_S_mmm)
        /*0020*/ 	.word	0x00000000


	//----- nvinfo : EIATTR_REGCOUNT
	.align		4
.L_8:
        /*0024*/ 	.byte	0x04, 0x2f
        /*0026*/ 	.short	(.L_10 - .L_9)
	.align		4
.L_9:
        /*0028*/ 	.word	index@(_Z4costPfS_S_m)
        /*002c*/ 	.word	0x00000012


	//----- nvinfo : EIATTR_FRAME_SIZE
	.align		4
.L_10:
        /*0030*/ 	.byte	0x04, 0x11
        /*0032*/ 	.short	(.L_12 - .L_11)
	.align		4
.L_11:
        /*0034*/ 	.word	index@(_Z4costPfS_S_m)
        /*0038*/ 	.word	0x00000000


	//----- nvinfo : EIATTR_REGCOUNT
	.align		4
.L_12:
        /*003c*/ 	.byte	0x04, 0x2f
        /*003e*/ 	.short	(.L_14 - .L_13)
	.align		4
.L_13:
        /*0040*/ 	.word	index@(_Z16weights_gradientPfS_S_S_mm)
        /*0044*/ 	.word	0x00000010


	//----- nvinfo : EIATTR_FRAME_SIZE
	.align		4
.L_14:
        /*0048*/ 	.byte	0x04, 0x11
        /*004a*/ 	.short	(.L_16 - .L_15)
	.align		4
.L_15:
        /*004c*/ 	.word	index@(_Z16weights_gradientPfS_S_S_mm)
        /*0050*/ 	.word	0x00000000


	//----- nvinfo : EIATTR_REGCOUNT
	.align		4
.L_16:
        /*0054*/ 	.byte	0x04, 0x2f
        /*0056*/ 	.short	(.L_18 - .L_17)
	.align		4
.L_17:
        /*0058*/ 	.word	index@(_Z13bias_gradientPfS_S_m)
        /*005c*/ 	.word	0x0000000c


	//----- nvinfo : EIATTR_FRAME_SIZE
	.align		4
.L_18:
        /*0060*/ 	.byte	0x04, 0x11
        /*0062*/ 	.short	(.L_20 - .L_19)
	.align		4
.L_19:
        /*0064*/ 	.word	index@(_Z13bias_gradientPfS_S_m)
        /*0068*/ 	.word	0x00000000


	//----- nvinfo : EIATTR_REGCOUNT
	.align		4
.L_20:
        /*006c*/ 	.byte	0x04, 0x2f
        /*006e*/ 	.short	(.L_22 - .L_21)
	.align		4
.L_21:
        /*0070*/ 	.word	index@(_Z16weights_backwardPfS_mmmf)
        /*0074*/ 	.word	0x00000010


	//----- nvinfo : EIATTR_FRAME_SIZE
	.align		4
.L_22:
        /*0078*/ 	.byte	0x04, 0x11
        /*007a*/ 	.short	(.L_24 - .L_23)
	.align		4
.L_23:
        /*007c*/ 	.word	index@($__internal_0_$__cuda_sm3x_div_rn_noftz_f32_slowpath)
        /*0080*/ 	.word	0x00000000


	//----- nvinfo : EIATTR_FRAME_SIZE
	.align		4
.L_24:
        /*0084*/ 	.byte	0x04, 0x11
        /*0086*/ 	.short	(.L_26 - .L_25)
	.align		4
.L_25:
        /*0088*/ 	.word	index@(_Z16weights_backwardPfS_mmmf)
        /*008c*/ 	.word	0x00000000


	//----- nvinfo : EIATTR_REGCOUNT
	.align		4
.L_26:
        /*0090*/ 	.byte	0x04, 0x2f
        /*0092*/ 	.short	(.L_28 - .L_27)
	.align		4
.L_27:
        /*0094*/ 	.word	index@(_Z13bias_backwardPfS_f)
        /*0098*/ 	.word	0x0000000a


	//----- nvinfo : EIATTR_FRAME_SIZE
	.align		4
.L_28:
        /*009c*/ 	.byte	0x04, 0x11
        /*009e*/ 	.short	(.L_30 - .L_29)
	.align		4
.L_29:
        /*00a0*/ 	.word	index@(_Z13bias_backwardPfS_f)
        /*00a4*/ 	.word	0x00000000


	//----- nvinfo : EIATTR_MIN_STACK_SIZE
	.align		4
.L_30:
        /*00a8*/ 	.byte	0x04, 0x12
        /*00aa*/ 	.short	(.L_32 - .L_31)
	.align		4
.L_31:
        /*00ac*/ 	.word	index@(_Z13bias_backwardPfS_f)
        /*00b0*/ 	.word	0x00000000


	//----- nvinfo : EIATTR_MIN_STACK_SIZE
	.align		4
.L_32:
        /*00b4*/ 	.byte	0x04, 0x12
        /*00b6*/ 	.short	(.L_34 - .L_33)
	.align		4
.L_33:
        /*00b8*/ 	.word	index@(_Z16weights_backwardPfS_mmmf)
        /*00bc*/ 	.word	0x00000000


	//----- nvinfo : EIATTR_MIN_STACK_SIZE
	.align		4
.L_34:
        /*00c0*/ 	.byte	0x04, 0x12
        /*00c2*/ 	.short	(.L_36 - .L_35)
	.align		4
.L_35:
        /*00c4*/ 	.word	index@(_Z13bias_gradientPfS_S_m)
        /*00c8*/ 	.word	0x00000000


	//----- nvinfo : EIATTR_MIN_STACK_SIZE
	.align		4
.L_36:
        /*00cc*/ 	.byte	0x04, 0x12
        /*00ce*/ 	.short	(.L_38 - .L_37)
	.align		4
.L_37:
        /*00d0*/ 	.word	index@(_Z16weights_gradientPfS_S_S_mm)
        /*00d4*/ 	.word	0x00000000


	//----- nvinfo : EIATTR_MIN_STACK_SIZE
	.align		4
.L_38:
        /*00d8*/ 	.byte	0x04, 0x12
        /*00da*/ 	.short	(.L_40 - .L_39)
	.align		4
.L_39:
        /*00dc*/ 	.word	index@(_Z4costPfS_S_m)
        /*00e0*/ 	.word	0x00000000


	//----- nvinfo : EIATTR_MIN_STACK_SIZE
	.align		4
.L_40:
        /*00e4*/ 	.byte	0x04, 0x12
        /*00e6*/ 	.short	(.L_42 - .L_41)
	.align		4
.L_41:
        /*00e8*/ 	.word	index@(_Z7productPfS_S_S_mmm)
        /*00ec*/ 	.word	0x00000000
.L_42:


//--------------------- .nv.compat                --------------------------
	.section	.nv.compat,"",@"SHT_CUDA_COMPAT_INFO"
	.align	4
        /*0000*/ 	.byte	0x02, 0x09, 0x00, 0x00, 0x02, 0x02, 0x01, 0x00, 0x02, 0x05, 0x05, 0x00, 0x03, 0x07, 0x01, 0x01
        /*0010*/ 	.byte	0x02, 0x03, 0x00, 0x00, 0x02, 0x06, 0x01, 0x00, 0x04, 0x0b, 0x08, 0x00, 0x01, 0x00, 0x00, 0x00
        /*0020*/ 	.byte	0x00, 0x00, 0x00, 0x00


//--------------------- .nv.info._Z13bias_backwardPfS_f --------------------------
	.section	.nv.info._Z13bias_backwardPfS_f,"",@"SHT_CUDA_INFO"
	.sectionflags	@""
	.align	4


	//----- nvinfo : EIATTR_CUDA_API_VERSION
	.align		4
        /*0000*/ 	.byte	0x04, 0x37
        /*0002*/ 	.short	(.L_44 - .L_43)
.L_43:
        /*0004*/ 	.word	0x00000082


	//----- nvinfo : EIATTR_KPARAM_INFO
	.align		4
.L_44:
        /*0008*/ 	.byte	0x04, 0x17
        /*000a*/ 	.short	(.L_46 - .L_45)
.L_45:
        /*000c*/ 	.word	0x00000000
        /*0010*/ 	.short	0x0002
        /*0012*/ 	.short	0x0010
        /*0014*/ 	.byte	0x00, 0xf0, 0x11, 0x00


	//----- nvinfo : EIATTR_KPARAM_INFO
	.align		4
.L_46:
        /*0018*/ 	.byte	0x04, 0x17
        /*001a*/ 	.short	(.L_48 - .L_47)
.L_47:
        /*001c*/ 	.word	0x00000000
        /*0020*/ 	.short	0x0001
        /*0022*/ 	.short	0x0008
        /*0024*/ 	.byte	0x00, 0xf5, 0x21, 0x00


	//----- nvinfo : EIATTR_KPARAM_INFO
	.align		4
.L_48:
        /*0028*/ 	.byte	0x04, 0x17
        /*002a*/ 	.short	(.L_50 - .L_49)
.L_49:
        /*002c*/ 	.word	0x00000000
        /*0030*/ 	.short	0x0000
        /*0032*/ 	.short	0x0000
        /*0034*/ 	.byte	0x00, 0xf5, 0x21, 0x00


	//----- nvinfo : EIATTR_SPARSE_MMA_MASK
	.align		4
.L_50:
        /*0038*/ 	.byte	0x03, 0x50
        /*003a*/ 	.short	0x0000


	//----- nvinfo : EIATTR_MAXREG_COUNT
	.align		4
        /*003c*/ 	.byte	0x03, 0x1b
        /*003e*/ 	.short	0x00ff


	//----- nvinfo : EIATTR_MERCURY_ISA_VERSION
	.align		4
        /*0040*/ 	.byte	0x03, 0x5f
        /*0042*/ 	.short	0x0101


	//----- nvinfo : EIATTR_VRC_CTA_INIT_COUNT
	.align		4
        /*0044*/ 	.byte	0x02, 0x4a
	.zero		1
	.zero		1


	//----- nvinfo : EIATTR_EXIT_INSTR_OFFSETS
	.align		4
        /*0048*/ 	.byte	0x04, 0x1c
        /*004a*/ 	.short	(.L_52 - .L_51)


	//   ....[0]....
.L_51:
        /*004c*/ 	.word	0x00000090


	//----- nvinfo : EIATTR_CBANK_PARAM_SIZE
	.align		4
.L_52:
        /*0050*/ 	.byte	0x03, 0x19
        /*0052*/ 	.short	0x0014


	//----- nvinfo : EIATTR_PARAM_CBANK
	.align		4
        /*0054*/ 	.byte	0x04, 0x0a
        /*0056*/ 	.short	(.L_54 - .L_53)
	.align		4
.L_53:
        /*0058*/ 	.word	index@(.nv.constant0._Z13bias_backwardPfS_f)
        /*005c*/ 	.short	0x0380
        /*005e*/ 	.short	0x0014


	//----- nvinfo : EIATTR_SW_WAR
	.align		4
.L_54:
        /*0060*/ 	.byte	0x04, 0x36
        /*0062*/ 	.short	(.L_56 - .L_55)
.L_55:
        /*0064*/ 	.word	0x00000008
.L_56:


//--------------------- .nv.info._Z16weights_backwardPfS_mmmf --------------------------
	.section	.nv.info._Z16weights_backwardPfS_mmmf,"",@"SHT_CUDA_INFO"
	.sectionflags	@""
	.align	4


	//----- nvinfo : EIATTR_CUDA_API_VERSION
	.align		4
        /*0000*/ 	.byte	0x04, 0x37
        /*0002*/ 	.short	(.L_58 - .L_57)
.L_57:
        /*0004*/ 	.word	0x00000082


	//----- nvinfo : EIATTR_KPARAM_INFO
	.align		4
.L_58:
        /*0008*/ 	.byte	0x04, 0x17
        /*000a*/ 	.short	(.L_60 - .L_59)
.L_59:
        /*000c*/ 	.word	0x00000000
        /*0010*/ 	.short	0x0005
        /*0012*/ 	.short	0x0028
        /*0014*/ 	.byte	0x00, 0xf0, 0x11, 0x00


	//----- nvinfo : EIATTR_KPARAM_INFO
	.align		4
.L_60:
        /*0018*/ 	.byte	0x04, 0x17
        /*001a*/ 	.short	(.L_62 - .L_61)
.L_61:
        /*001c*/ 	.word	0x00000000
        /*0020*/ 	.short	0x0004
        /*0022*/ 	.short	0x0020
        /*0024*/ 	.byte	0x00, 0xf0, 0x21, 0x00


	//----- nvinfo : EIATTR_KPARAM_INFO
	.align		4
.L_62:
        /*0028*/ 	.byte	0x04, 0x17
        /*002a*/ 	.short	(.L_64 - .L_63)
.L_63:
        /*002c*/ 	.word	0x00000000
        /*0030*/ 	.short	0x0003
        /*0032*/ 	.short	0x0018
        /*0034*/ 	.byte	0x00, 0xf0, 0x21, 0x00


	//----- nvinfo : EIATTR_KPARAM_INFO
	.align		4
.L_64:
        /*0038*/ 	.byte	0x04, 0x17
        /*003a*/ 	.short	(.L_66 - .L_65)
.L_65:
        /*003c*/ 	.word	0x00000000
        /*0040*/ 	.short	0x0002
        /*0042*/ 	.short	0x0010
        /*0044*/ 	.byte	0x00, 0xf0, 0x21, 0x00


	//----- nvinfo : EIATTR_KPARAM_INFO
	.align		4
.L_66:
        /*0048*/ 	.byte	0x04, 0x17
        /*004a*/ 	.short	(.L_68 - .L_67)
.L_67:
        /*004c*/ 	.word	0x00000000
        /*0050*/ 	.short	0x0001
        /*0052*/ 	.short	0x0008
        /*0054*/ 	.byte	0x00, 0xf5, 0x21, 0x00


	//----- nvinfo : EIATTR_KPARAM_INFO
	.align		4
.L_68:
        /*0058*/ 	.byte	0x04, 0x17
        /*005a*/ 	.short	(.L_70 - .L_69)
.L_69:
        /*005c*/ 	.word	0x00000000
        /*0060*/ 	.short	0x0000
        /*0062*/ 	.short	0x0000
        /*0064*/ 	.byte	0x00, 0xf5, 0x21, 0x00


	//----- nvinfo : EIATTR_SPARSE_MMA_MASK
	.align		4
.L_70:
        /*0068*/ 	.byte	0x03, 0x50
        /*006a*/ 	.short	0x0000


	//----- nvinfo : EIATTR_MAXREG_COUNT
	.align		4
        /*006c*/ 	.byte	0x03, 0x1b
        /*006e*/ 	.short	0x00ff


	//----- nvinfo : EIATTR_MERCURY_ISA_VERSION
	.align		4
        /*0070*/ 	.byte	0x03, 0x5f
        /*0072*/ 	.short	0x0101


	//----- nvinfo : EIATTR_VRC_CTA_INIT_COUNT
	.align		4
        /*0074*/ 	.byte	0x02, 0x4a
	.zero		1
	.zero		1


	//----- nvinfo : EIATTR_EXIT_INSTR_OFFSETS
	.align		4
        /*0078*/ 	.byte	0x04, 0x1c
        /*007a*/ 	.short	(.L_72 - .L_71)


	//   ....[0]....
.L_71:
        /*007c*/ 	.word	0x00000110


	//   ....[1]....
        /*0080*/ 	.word	0x00000300


	//----- nvinfo : EIATTR_CRS_STACK_SIZE
	.align		4
.L_72:
        /*0084*/ 	.byte	0x04, 0x1e
        /*0086*/ 	.short	(.L_74 - .L_73)
.L_73:
        /*0088*/ 	.word	0x00000000


	//----- nvinfo : EIATTR_CBANK_PARAM_SIZE
	.align		4
.L_74:
        /*008c*/ 	.byte	0x03, 0x19
        /*008e*/ 	.short	0x002c


	//----- nvinfo : EIATTR_PARAM_CBANK
	.align		4
        /*0090*/ 	.byte	0x04, 0x0a
        /*0092*/ 	.short	(.L_76 - .L_75)
	.align		4
.L_75:
        /*0094*/ 	.word	index@(.nv.constant0._Z16weights_backwardPfS_mmmf)
        /*0098*/ 	.short	0x0380
        /*009a*/ 	.short	0x002c


	//----- nvinfo : EIATTR_SW_WAR
	.align		4
.L_76:
        /*009c*/ 	.byte	0x04, 0x36
        /*009e*/ 	.short	(.L_78 - .L_77)
.L_77:
        /*00a0*/ 	.word	0x00000008
.L_78:


//--------------------- .nv.info._Z13bias_gradientPfS_S_m --------------------------
	.section	.nv.info._Z13bias_gradientPfS_S_m,"",@"SHT_CUDA_INFO"
	.sectionflags	@""
	.align	4


	//----- nvinfo : EIATTR_CUDA_API_VERSION
	.align		4
        /*0000*/ 	.byte	0x04, 0x37
        /*0002*/ 	.short	(.L_80 - .L_79)
.L_79:
        /*0004*/ 	.word	0x00000082


	//----- nvinfo : EIATTR_KPARAM_INFO
	.align		4
.L_80:
        /*0008*/ 	.byte	0x04, 0x17
        /*000a*/ 	.short	(.L_82 - .L_81)
.L_81:
        /*000c*/ 	.word	0x00000000
        /*0010*/ 	.short	0x0003
        /*0012*/ 	.short	0x0018
        /*0014*/ 	.byte	0x00, 0xf0, 0x21, 0x00


	//----- nvinfo : EIATTR_KPARAM_INFO
	.align		4
.L_82:
        /*0018*/ 	.byte	0x04, 0x17
        /*001a*/ 	.short	(.L_84 - .L_83)
.L_83:
        /*001c*/ 	.word	0x00000000
        /*0020*/ 	.short	0x0002
        /*0022*/ 	.short	0x0010
        /*0024*/ 	.byte	0x00, 0xf5, 0x21, 0x00


	//----- nvinfo : EIATTR_KPARAM_INFO
	.align		4
.L_84:
        /*0028*/ 	.byte	0x04, 0x17
        /*002a*/ 	.short	(.L_86 - .L_85)
.L_85:
        /*002c*/ 	.word	0x00000000
        /*0030*/ 	.short	0x0001
        /*0032*/ 	.short	0x0008
        /*0034*/ 	.byte	0x00, 0xf5, 0x21, 0x00


	//----- nvinfo : EIATTR_KPARAM_INFO
	.align		4
.L_86:
        /*0038*/ 	.byte	0x04, 0x17
        /*003a*/ 	.short	(.L_88 - .L_87)
.L_87:
        /*003c*/ 	.word	0x00000000
        /*0040*/ 	.short	0x0000
        /*0042*/ 	.short	0x0000
        /*0044*/ 	.byte	0x00, 0xf5, 0x21, 0x00


	//----- nvinfo : EIATTR_SPARSE_MMA_MASK
	.align		4
.L_88:
        /*0048*/ 	.byte	0x03, 0x50
        /*004a*/ 	.short	0x0000


	//----- nvinfo : EIATTR_MAXREG_COUNT
	.align		4
        /*004c*/ 	.byte	0x03, 0x1b
        /*004e*/ 	.short	0x00ff


	//----- nvinfo : EIATTR_NUM_BARRIERS
	.align		4
        /*0050*/ 	.byte	0x02, 0x4c
        /*0052*/ 	.byte	0x01
	.zero		1


	//----- nvinfo : EIATTR_MERCURY_ISA_VERSION
	.align		4
        /*0054*/ 	.byte	0x03, 0x5f
        /*0056*/ 	.short	0x0101


	//----- nvinfo : EIATTR_VRC_CTA_INIT_COUNT
	.align		4
        /*0058*/ 	.byte	0x02, 0x4a
	.zero		1
	.zero		1


	//----- nvinfo : EIATTR_EXIT_INSTR_OFFSETS
	.align		4
        /*005c*/ 	.byte	0x04, 0x1c
        /*005e*/ 	.short	(.L_90 - .L_89)


	//   ....[0]....
.L_89:
        /*0060*/ 	.word	0x000004b0


	//   ....[1]....
        /*0064*/ 	.word	0x00000500


	//----- nvinfo : EIATTR_CBANK_PARAM_SIZE
	.align		4
.L_90:
        /*0068*/ 	.byte	0x03, 0x19
        /*006a*/ 	.short	0x0020


	//----- nvinfo : EIATTR_PARAM_CBANK
	.align		4
        /*006c*/ 	.byte	0x04, 0x0a
        /*006e*/ 	.short	(.L_92 - .L_91)
	.align		4
.L_91:
        /*0070*/ 	.word	index@(.nv.constant0._Z13bias_gradientPfS_S_m)
        /*0074*/ 	.short	0x0380
        /*0076*/ 	.short	0x0020


	//----- nvinfo : EIATTR_SW_WAR
	.align		4
.L_92:
        /*0078*/ 	.byte	0x04, 0x36
        /*007a*/ 	.short	(.L_94 - .L_93)
.L_93:
        /*007c*/ 	.word	0x00000008
.L_94:


//--------------------- .nv.info._Z16weights_gradientPfS_S_S_mm --------------------------
	.section	.nv.info._Z16weights_gradientPfS_S_S_mm,"",@"SHT_CUDA_INFO"
	.sectionflags	@""
	.align	4


	//----- nvinfo : EIATTR_CUDA_API_VERSION
	.align		4
        /*0000*/ 	.byte	0x04, 0x37
        /*0002*/ 	.short	(.L_96 - .L_95)
.L_95:
        /*0004*/ 	.word	0x00000082


	//----- nvinfo : EIATTR_KPARAM_INFO
	.align		4
.L_96:
        /*0008*/ 	.byte	0x04, 0x17
        /*000a*/ 	.short	(.L_98 - .L_97)
.L_97:
        /*000c*/ 	.word	0x00000000
        /*0010*/ 	.short	0x0005
        /*0012*/ 	.short	0x0028
        /*0014*/ 	.byte	0x00, 0xf0, 0x21, 0x00


	//----- nvinfo : EIATTR_KPARAM_INFO
	.align		4
.L_98:
        /*0018*/ 	.byte	0x04, 0x17
        /*001a*/ 	.short	(.L_100 - .L_99)
.L_99:
        /*001c*/ 	.word	0x00000000
        /*0020*/ 	.short	0x0004
        /*0022*/ 	.short	0x0020
        /*0024*/ 	.byte	0x00, 0xf0, 0x21, 0x00


	//----- nvinfo : EIATTR_KPARAM_INFO
	.align		4
.L_100:
        /*0028*/ 	.byte	0x04, 0x17
        /*002a*/ 	.short	(.L_102 - .L_101)
.L_101:
        /*002c*/ 	.word	0x00000000
        /*0030*/ 	.short	0x0003
        /*0032*/ 	.short	0x0018
        /*0034*/ 	.byte	0x00, 0xf5, 0x21, 0x00


	//----- nvinfo : EIATTR_KPARAM_INFO
	.align		4
.L_102:
        /*0038*/ 	.byte	0x04, 0x17
        /*003a*/ 	.short	(.L_104 - .L_103)
.L_103:
        /*003c*/ 	.word	0x00000000
        /*0040*/ 	.short	0x0002
        /*0042*/ 	.short	0x0010
        /*0044*/ 	.byte	0x00, 0xf5, 0x21, 0x00


	//----- nvinfo : EIATTR_KPARAM_INFO
	.align		4
.L_104:
        /*0048*/ 	.byte	0x04, 0x17
        /*004a*/ 	.short	(.L_106 - .L_105)
.L_105:
        /*004c*/ 	.word	0x00000000
        /*0050*/ 	.short	0x0001
        /*0052*/ 	.short	0x0008
        /*0054*/ 	.byte	0x00, 0xf5, 0x21, 0x00


	//----- nvinfo : EIATTR_KPARAM_INFO
	.align		4
.L_106:
        /*0058*/ 	.byte	0x04, 0x17
        /*005a*/ 	.short	(.L_108 - .L_107)
.L_107:
        /*005c*/ 	.word	0x00000000
        /*0060*/ 	.short	0x0000
        /*0062*/ 	.short	0x0000
        /*0064*/ 	.byte	0x00, 0xf5, 0x21, 0x00


	//----- nvinfo : EIATTR_SPARSE_MMA_MASK
	.align		4
.L_108:
        /*0068*/ 	.byte	0x03, 0x50
        /*006a*/ 	.short	0x0000


	//----- nvinfo : EIATTR_MAXREG_COUNT
	.align		4
        /*006c*/ 	.byte	0x03, 0x1b
        /*006e*/ 	.short	0x00ff


	//----- nvinfo : EIATTR_MERCURY_ISA_VERSION
	.align		4
        /*0070*/ 	.byte	0x03, 0x5f
        /*0072*/ 	.short	0x0101


	//----- nvinfo : EIATTR_VRC_CTA_INIT_COUNT
	.align		4
        /*0074*/ 	.byte	0x02, 0x4a
	.zero		1
	.zero		1


	//----- nvinfo : EIATTR_EXIT_INSTR_OFFSETS
	.align		4
        /*0078*/ 	.byte	0x04, 0x1c
        /*007a*/ 	.short	(.L_110 - .L_109)


	//   ....[0]....
.L_109:
        /*007c*/ 	.word	0x00000250


	//----- nvinfo : EIATTR_CBANK_PARAM_SIZE
	.align		4
.L_110:
        /*0080*/ 	.byte	0x03, 0x19
        /*0082*/ 	.short	0x0030


	//----- nvinfo : EIATTR_PARAM_CBANK
	.align		4
        /*0084*/ 	.byte	0x04, 0x0a
        /*0086*/ 	.short	(.L_112 - .L_111)
	.align		4
.L_111:
        /*0088*/ 	.word	index@(.nv.constant0._Z16weights_gradientPfS_S_S_mm)
        /*008c*/ 	.short	0x0380
        /*008e*/ 	.short	0x0030


	//----- nvinfo : EIATTR_SW_WAR
	.align		4
.L_112:
        /*0090*/ 	.byte	0x04, 0x36
        /*0092*/ 	.short	(.L_114 - .L_113)
.L_113:
        /*0094*/ 	.word	0x00000008
.L_114:


//--------------------- .nv.info._Z4costPfS_S_m   --------------------------
	.section	.nv.info._Z4costPfS_S_m,"",@"SHT_CUDA_INFO"
	.sectionflags	@""
	.align	4


	//----- nvinfo : EIATTR_CUDA_API_VERSION
	.align		4
        /*0000*/ 	.byte	0x04, 0x37
        /*0002*/ 	.short	(.L_116 - .L_115)
.L_115:
        /*0004*/ 	.word	0x00000082


	//----- nvinfo : EIATTR_KPARAM_INFO
	.align		4
.L_116:
        /*0008*/ 	.byte	0x04, 0x17
        /*000a*/ 	.short	(.L_118 - .L_117)
.L_117:
        /*000c*/ 	.word	0x00000000
        /*0010*/ 	.short	0x0003
        /*0012*/ 	.short	0x0018
        /*0014*/ 	.byte	0x00, 0xf0, 0x21, 0x00


	//----- nvinfo : EIATTR_KPARAM_INFO
	.align		4
.L_118:
        /*0018*/ 	.byte	0x04, 0x17
        /*001a*/ 	.short	(.L_120 - .L_119)
.L_119:
        /*001c*/ 	.word	0x00000000
        /*0020*/ 	.short	0x0002
        /*0022*/ 	.short	0x0010
        /*0024*/ 	.byte	0x00, 0xf5, 0x21, 0x00


	//----- nvinfo : EIATTR_KPARAM_INFO
	.align		4
.L_120:
        /*0028*/ 	.byte	0x04, 0x17
        /*002a*/ 	.short	(.L_122 - .L_121)
.L_121:
        /*002c*/ 	.word	0x00000000
        /*0030*/ 	.short	0x0001
        /*0032*/ 	.short	0x0008
        /*0034*/ 	.byte	0x00, 0xf5, 0x21, 0x00


	//----- nvinfo : EIATTR_KPARAM_INFO
	.align		4
.L_122:
        /*0038*/ 	.byte	0x04, 0x17
        /*003a*/ 	.short	(.L_124 - .L_123)
.L_123:
        /*003c*/ 	.word	0x00000000
        /*0040*/ 	.short	0x0000
        /*0042*/ 	.short	0x0000
        /*0044*/ 	.byte	0x00, 0xf5, 0x21, 0x00


	//----- nvinfo : EIATTR_SPARSE_MMA_MASK
	.align		4
.L_124:
        /*0048*/ 	.byte	0x03, 0x50
        /*004a*/ 	.short	0x0000


	//----- nvinfo : EIATTR_MAXREG_COUNT
	.align		4
        /*004c*/ 	.byte	0x03, 0x1b
        /*004e*/ 	.short	0x00ff


	//----- nvinfo : EIATTR_NUM_BARRIERS
	.align		4
        /*0050*/ 	.byte	0x02, 0x4c
        /*0052*/ 	.byte	0x01
	.zero		1


	//----- nvinfo : EIATTR_MERCURY_ISA_VERSION
	.align		4
        /*0054*/ 	.byte	0x03, 0x5f
        /*0056*/ 	.short	0x0101


	//----- nvinfo : EIATTR_VRC_CTA_INIT_COUNT
	.align		4
        /*0058*/ 	.byte	0x02, 0x4a
	.zero		1
	.zero		1


	//----- nvinfo : EIATTR_EXIT_INSTR_OFFSETS
	.align		4
        /*005c*/ 	.byte	0x04, 0x1c
        /*005e*/ 	.short	(.L_126 - .L_125)


	//   ....[0]....
.L_125:
        /*0060*/ 	.word	0x00000830


	//   ....[1]....
        /*0064*/ 	.word	0x00000890


	//----- nvinfo : EIATTR_CRS_STACK_SIZE
	.align		4
.L_126:
        /*0068*/ 	.byte	0x04, 0x1e
        /*006a*/ 	.short	(.L_128 - .L_127)
.L_127:
        /*006c*/ 	.word	0x00000000


	//----- nvinfo : EIATTR_CBANK_PARAM_SIZE
	.align		4
.L_128:
        /*0070*/ 	.byte	0x03, 0x19
        /*0072*/ 	.short	0x0020


	//----- nvinfo : EIATTR_PARAM_CBANK
	.align		4
        /*0074*/ 	.byte	0x04, 0x0a
        /*0076*/ 	.short	(.L_130 - .L_129)
	.align		4
.L_129:
        /*0078*/ 	.word	index@(.nv.constant0._Z4costPfS_S_m)
        /*007c*/ 	.short	0x0380
        /*007e*/ 	.short	0x0020


	//----- nvinfo : EIATTR_SW_WAR
	.align		4
.L_130:
        /*0080*/ 	.byte	0x04, 0x36
        /*0082*/ 	.short	(.L_132 - .L_131)
.L_131:
        /*0084*/ 	.word	0x00000008
.L_132:


//--------------------- .nv.info._Z7productPfS_S_S_mmm --------------------------
	.section	.nv.info._Z7productPfS_S_S_mmm,"",@"SHT_CUDA_INFO"
	.sectionflags	@""
	.align	4


	//----- nvinfo : EIATTR_CUDA_API_VERSION
	.align		4
        /*0000*/ 	.byte	0x04, 0x37
        /*0002*/ 	.short	(.L_134 - .L_133)
.L_133:
        /*0004*/ 	.word	0x00000082


	//----- nvinfo : EIATTR_KPARAM_INFO
	.align		4
.L_134:
        /*0008*/ 	.byte	0x04, 0x17
        /*000a*/ 	.short	(.L_136 - .L_135)
.L_135:
        /*000c*/ 	.word	0x00000000
        /*0010*/ 	.short	0x0006
        /*0012*/ 	.short	0x0030
        /*0014*/ 	.byte	0x00, 0xf0, 0x21, 0x00


	//----- nvinfo : EIATTR_KPARAM_INFO
	.align		4
.L_136:
        /*0018*/ 	.byte	0x04, 0x17
        /*001a*/ 	.short	(.L_138 - .L_137)
.L_137:
        /*001c*/ 	.word	0x00000000
        /*0020*/ 	.short	0x0005
        /*0022*/ 	.short	0x0028
        /*0024*/ 	.byte	0x00, 0xf0, 0x21, 0x00


	//----- nvinfo : EIATTR_KPARAM_INFO
	.align		4
.L_138:
        /*0028*/ 	.byte	0x04, 0x17
        /*002a*/ 	.short	(.L_140 - .L_139)
.L_139:
        /*002c*/ 	.word	0x00000000
        /*0030*/ 	.short	0x0004
        /*0032*/ 	.short	0x0020
        /*0034*/ 	.byte	0x00, 0xf0, 0x21, 0x00


	//----- nvinfo : EIATTR_KPARAM_INFO
	.align		4
.L_140:
        /*0038*/ 	.byte	0x04, 0x17
        /*003a*/ 	.short	(.L_142 - .L_141)
.L_141:
        /*003c*/ 	.word	0x00000000
        /*0040*/ 	.short	0x0003
        /*0042*/ 	.short	0x0018
        /*0044*/ 	.byte	0x00, 0xf5, 0x21, 0x00


	//----- nvinfo : EIATTR_KPARAM_INFO
	.align		4
.L_142:
        /*0048*/ 	.byte	0x04, 0x17
        /*004a*/ 	.short	(.L_144 - .L_143)
.L_143:
        /*004c*/ 	.word	0x00000000
        /*0050*/ 	.short	0x0002
        /*0052*/ 	.short	0x0010
        /*0054*/ 	.byte	0x00, 0xf5, 0x21, 0x00


	//----- nvinfo : EIATTR_KPARAM_INFO
	.align		4
.L_144:
        /*0058*/ 	.byte	0x04, 0x17
        /*005a*/ 	.short	(.L_146 - .L_145)
.L_145:
        /*005c*/ 	.word	0x00000000
        /*0060*/ 	.short	0x0001
        /*0062*/ 	.short	0x0008
        /*0064*/ 	.byte	0x00, 0xf5, 0x21, 0x00


	//----- nvinfo : EIATTR_KPARAM_INFO
	.align		4
.L_146:
        /*0068*/ 	.byte	0x04, 0x17
        /*006a*/ 	.short	(.L_148 - .L_147)
.L_147:
        /*006c*/ 	.word	0x00000000
        /*0070*/ 	.short	0x0000
        /*0072*/ 	.short	0x0000
        /*0074*/ 	.byte	0x00, 0xf5, 0x21, 0x00


	//----- nvinfo : EIATTR_SPARSE_MMA_MASK
	.align		4
.L_148:
        /*0078*/ 	.byte	0x03, 0x50
        /*007a*/ 	.short	0x0000


	//----- nvinfo : EIATTR_MAXREG_COUNT
	.align		4
        /*007c*/ 	.byte	0x03, 0x1b
        /*007e*/ 	.short	0x00ff


	//----- nvinfo : EIATTR_NUM_BARRIERS
	.align		4
        /*0080*/ 	.byte	0x02, 0x4c
        /*0082*/ 	.byte	0x01
	.zero		1


	//----- nvinfo : EIATTR_EXTERNS
	.align		4
        /*0084*/ 	.byte	0x04, 0x0f
        /*0086*/ 	.short	(.L_150 - .L_149)


	//   ....[0]....
	.align		4
.L_149:
        /*0088*/ 	.word	index@(__assertfail)


	//----- nvinfo : EIATTR_MERCURY_ISA_VERSION
	.align		4
.L_150:
        /*008c*/ 	.byte	0x03, 0x5f
        /*008e*/ 	.short	0x0101


	//----- nvinfo : EIATTR_VRC_CTA_INIT_COUNT
	.align		4
        /*0090*/ 	.byte	0x02, 0x4a
	.zero		1
	.zero		1


	//----- nvinfo : EIATTR_SYSCALL_OFFSETS
	.align		4
        /*0094*/ 	.byte	0x04, 0x46
        /*0096*/ 	.short	(.L_152 - .L_151)


	//   ....[0]....
.L_151:
        /*0098*/ 	.word	0x00000a40


	//----- nvinfo : EIATTR_EXIT_INSTR_OFFSETS
	.align		4
.L_152:
        /*009c*/ 	.byte	0x04, 0x1c
        /*009e*/ 	.short	(.L_154 - .L_153)


	//   ....[0]....
.L_153:
        /*00a0*/ 	.word	0x00000780


	//   ....[1]....
        /*00a4*/ 	.word	0x00000ab0


	//----- nvinfo : EIATTR_CRS_STACK_SIZE
	.align		4
.L_154:
        /*00a8*/ 	.byte	0x04, 0x1e
        /*00aa*/ 	.short	(.L_156 - .L_155)
.L_155:
        /*00ac*/ 	.word	0x00000000


	//----- nvinfo : EIATTR_CBANK_PARAM_SIZE
	.align		4
.L_156:
        /*00b0*/ 	.byte	0x03, 0x19
        /*00b2*/ 	.short	0x0038


	//----- nvinfo : EIATTR_PARAM_CBANK
	.align		4
        /*00b4*/ 	.byte	0x04, 0x0a
        /*00b6*/ 	.short	(.L_158 - .L_157)
	.align		4
.L_157:
        /*00b8*/ 	.word	index@(.nv.constant0._Z7productPfS_S_S_mmm)
        /*00bc*/ 	.short	0x0380
        /*00be*/ 	.short	0x0038


	//----- nvinfo : EIATTR_SW_WAR
	.align		4
.L_158:
        /*00c0*/ 	.byte	0x04, 0x36
        /*00c2*/ 	.short	(.L_160 - .L_159)
.L_159:
        /*00c4*/ 	.word	0x00000008
.L_160:


//--------------------- .nv.callgraph             --------------------------
	.section	.nv.callgraph,"",@"SHT_CUDA_CALLGRAPH"
	.align	4
	.sectionentsize	8
	.align		4
        /*0000*/ 	.word	0x00000000
	.align		4
        /*0004*/ 	.word	0xffffffff
	.align		4
        /*0008*/ 	.word	index@(_Z7productPfS_S_S_mmm)
	.align		4
        /*000c*/ 	.word	index@(__assertfail)
	.align		4
        /*0010*/ 	.word	0x00000000
	.align		4
        /*0014*/ 	.word	0xfffffffe
	.align		4
        /*0018*/ 	.word	0x00000000
	.align		4
        /*001c*/ 	.word	0xfffffffd
	.align		4
        /*0020*/ 	.word	0x00000000
	.align		4
        /*0024*/ 	.word	0xfffffffc


//--------------------- .nv.constant4             --------------------------
	.section	.nv.constant4,"a",@progbits
	.align	8
	.align		8
.nv.constant4:
        /*0000*/ 	.dword	__unnamed_1
	.align		8
        /*0008*/ 	.dword	$str
	.align		8
        /*0010*/ 	.dword	$str$1
	.align		8
        /*0018*/ 	.dword	__assertfail


//--------------------- .text._Z13bias_backwardPfS_f --------------------------
	.section	.text._Z13bias_backwardPfS_f,"ax",@progbits
	.align	128
        .global         _Z13bias_backwardPfS_f
        .type           _Z13bias_backwardPfS_f,@function
        .size           _Z13bias_backwardPfS_f,(.L_x_35 - _Z13bias_backwardPfS_f)
        .other          _Z13bias_backwardPfS_f,@"STO_CUDA_ENTRY STV_DEFAULT"
_Z13bias_backwardPfS_f:
.text._Z13bias_backwardPfS_f:
[----:B------:R-:W-:Y:S08]  /*0000*/  LDC R1, c[0x0][0x37c] ;  /* 0x0000df00ff017b82 */ /* 0x000ff00000000800 */
[----:B------:R-:W0:Y:S01]  /*0010*/  LDC.64 R2, c[0x0][0x388] ;  /* 0x0000e200ff027b82 */ /* 0x000e220000000a00 */
[----:B------:R-:W0:Y:S01]  /*0020*/  LDCU.64 UR4, c[0x0][0x358] ;  /* 0x00006b00ff0477ac */ /* 0x000e220008000a00 */
[----:B------:R-:W1:Y:S06]  /*0030*/  LDCU UR6, c[0x0][0x390] ;  /* 0x00007200ff0677ac */ /* 0x000e6c0008000800 */
[----:B------:R-:W2:Y:S01]  /*0040*/  LDC.64 R4, c[0x0][0x380] ;  /* 0x0000e000ff047b82 */ /* 0x000ea20000000a00 */
[----:B0-----:R-:W1:Y:S04]  /*0050*/  LDG.E R2, desc[UR4][R2.64] ;  /* 0x0000000402027981 */ /* 0x001e68000c1e1900 */
[----:B--2---:R-:W1:Y:S02]  /*0060*/  LDG.E R7, desc[UR4][R4.64] ;  /* 0x0000000404077981 */ /* 0x004e64000c1e1900 */
[----:B-1----:R-:W-:-:S05]  /*0070*/  FFMA R7, -R2, UR6, R7 ;  /* 0x0000000602077c23 */ /* 0x002fca0008000107 */
[----:B------:R-:W-:Y:S01]  /*0080*/  STG.E desc[UR4][R4.64], R7 ;  /* 0x0000000704007986 */ /* 0x000fe2000c101904 */
[----:B------:R-:W-:Y:S05]  /*0090*/  EXIT ;  /* 0x000000000000794d */ /* 0x000fea0003800000 */
.L_x_0:
[----:B------:R-:W-:-:S00]  /*00a0*/  BRA `(.L_x_0) ;  /* 0xfffffffc00fc7947 */ /* 0x000fc0000383ffff */
[----:B------:R-:W-:-:S00]  /*00b0*/  NOP ;  /* 0x0000000000007918 */ /* 0x000fc00000000000 */
        /* <DEDUP_REMOVED lines=12> */
.L_x_35:


//--------------------- .text._Z16weights_backwardPfS_mmmf --------------------------
	.section	.text._Z16weights_backwardPfS_mmmf,"ax",@progbits
	.align	128
        .global         _Z16weights_backwardPfS_mmmf
        .type           _Z16weights_backwardPfS_mmmf,@function
        .size           _Z16weights_backwardPfS_mmmf,(.L_x_33 - _Z16weights_backwardPfS_mmmf)
        .other          _Z16weights_backwardPfS_mmmf,@"STO_CUDA_ENTRY STV_DEFAULT"
_Z16weights_backwardPfS_mmmf:
.text._Z16weights_backwardPfS_mmmf:
[----:B------:R-:W-:Y:S01]  /*0000*/  LDC R1, c[0x0][0x37c] ;  /* 0x0000df00ff017b82 */ /* 0x000fe20000000800 */
[----:B------:R-:W0:Y:S01]  /*0010*/  S2R R3, SR_CTAID.Y ;  /* 0x0000000000037919 */ /* 0x000e220000002600 */
[----:B------:R-:W1:Y:S01]  /*0020*/  LDCU UR4, c[0x0][0x360] ;  /* 0x00006c00ff0477ac */ /* 0x000e620008000800 */
[----:B------:R-:W0:Y:S01]  /*0030*/  S2R R0, SR_TID.Y ;  /* 0x0000000000007919 */ /* 0x000e220000002200 */
[----:B------:R-:W0:Y:S01]  /*0040*/  LDCU UR5, c[0x0][0x364] ;  /* 0x00006c80ff0577ac */ /* 0x000e220008000800 */
[----:B------:R-:W1:Y:S01]  /*0050*/  S2R R4, SR_CTAID.X ;  /* 0x0000000000047919 */ /* 0x000e620000002500 */
[----:B------:R-:W2:Y:S01]  /*0060*/  LDCU.128 UR8, c[0x0][0x390] ;  /* 0x00007200ff0877ac */ /* 0x000ea20008000c00 */
[----:B------:R-:W1:Y:S01]  /*0070*/  S2R R5, SR_TID.X ;  /* 0x0000000000057919 */ /* 0x000e620000002100 */
[----:B0-----:R-:W-:-:S05]  /*0080*/  IMAD R3, R3, UR5, R0 ;  /* 0x0000000503037c24 */ /* 0x001fca000f8e0200 */
[----:B--2---:R-:W-:Y:S01]  /*0090*/  ISETP.GE.U32.AND P0, PT, R3, UR10, PT ;  /* 0x0000000a03007c0c */ /* 0x004fe2000bf06070 */
[----:B-1----:R-:W-:-:S03]  /*00a0*/  IMAD R4, R4, UR4, R5 ;  /* 0x0000000404047c24 */ /* 0x002fc6000f8e0205 */
[----:B------:R-:W-:Y:S01]  /*00b0*/  ISETP.GE.U32.AND.EX P0, PT, RZ, UR11, PT, P0 ;  /* 0x0000000bff007c0c */ /* 0x000fe2000bf06100 */
[----:B------:R-:W-:Y:S01]  /*00c0*/  IMAD.MOV.U32 R5, RZ, RZ, RZ ;  /* 0x000000ffff057224 */ /* 0x000fe200078e00ff */
[----:B------:R-:W-:Y:S01]  /*00d0*/  ISETP.GE.U32.AND P1, PT, R4, UR8, PT ;  /* 0x0000000804007c0c */ /* 0x000fe2000bf26070 */
[----:B------:R-:W-:-:S03]  /*00e0*/  IMAD.WIDE.U32 R4, R3, UR8, R4 ;  /* 0x0000000803047c25 */ /* 0x000fc6000f8e0004 */
[----:B------:R-:W-:Y:S01]  /*00f0*/  ISETP.GE.U32.OR.EX P0, PT, RZ, UR9, P0, P1 ;  /* 0x00000009ff007c0c */ /* 0x000fe20008706510 */
[----:B------:R-:W-:-:S12]  /*0100*/  IMAD R3, R3, UR9, R5 ;  /* 0x0000000903037c24 */ /* 0x000fd8000f8e0205 */
[----:B------:R-:W-:Y:S05]  /*0110*/  @P0 EXIT ;  /* 0x000000000000094d */ /* 0x000fea0003800000 */
[----:B------:R-:W0:Y:S01]  /*0120*/  LDCU.64 UR6, c[0x0][0x388] ;  /* 0x00007100ff0677ac */ /* 0x000e220008000a00 */
[C---:B------:R-:W-:Y:S01]  /*0130*/  IMAD.SHL.U32 R2, R4.reuse, 0x4, RZ ;  /* 0x0000000404027824 */ /* 0x040fe200078e00ff */
[----:B------:R-:W-:Y:S01]  /*0140*/  SHF.L.U64.HI R4, R4, 0x2, R3 ;  /* 0x0000000204047819 */ /* 0x000fe20000010203 */
[----:B------:R-:W1:Y:S03]  /*0150*/  LDCU.64 UR4, c[0x0][0x358] ;  /* 0x00006b00ff0477ac */ /* 0x000e660008000a00 */
[----:B0-----:R-:W-:-:S04]  /*0160*/  IADD3 R6, P0, PT, R2, UR6, RZ ;  /* 0x0000000602067c10 */ /* 0x001fc8000ff1e0ff */
[----:B------:R-:W-:Y:S01]  /*0170*/  IADD3.X R7, PT, PT, R4, UR7, RZ, P0, !PT ;  /* 0x0000000704077c10 */ /* 0x000fe200087fe4ff */
[----:B------:R-:W0:Y:S04]  /*0180*/  LDCU.64 UR6, c[0x0][0x3a0] ;  /* 0x00007400ff0677ac */ /* 0x000e280008000a00 */
[----:B-1----:R-:W2:Y:S01]  /*0190*/  LDG.E R0, desc[UR4][R6.64] ;  /* 0x0000000406007981 */ /* 0x002ea2000c1e1900 */
[----:B------:R-:W-:Y:S01]  /*01a0*/  BSSY.RECONVERGENT B0, `(.L_x_1) ;  /* 0x000000f000007945 */ /* 0x000fe20003800200 */
[----:B0-----:R-:W0:Y:S01]  /*01b0*/  I2F.U64 R3, UR6 ;  /* 0x0000000600037d12 */ /* 0x001e220008301000 */
[----:B------:R-:W2:Y:S07]  /*01c0*/  LDCU UR6, c[0x0][0x3a8] ;  /* 0x00007500ff0677ac */ /* 0x000eae0008000800 */
[----:B0-----:R-:W0:Y:S02]  /*01d0*/  MUFU.RCP R8, R3 ;  /* 0x0000000300087308 */ /* 0x001e240000001000 */
[----:B0-----:R-:W-:-:S04]  /*01e0*/  FFMA R5, -R3, R8, 1 ;  /* 0x3f80000003057423 */ /* 0x001fc80000000108 */
[----:B------:R-:W-:Y:S01]  /*01f0*/  FFMA R5, R8, R5, R8 ;  /* 0x0000000508057223 */ /* 0x000fe20000000008 */
[----:B--2---:R-:W-:-:S04]  /*0200*/  FMUL R0, R0, UR6 ;  /* 0x0000000600007c20 */ /* 0x004fc80008400000 */
[----:B------:R-:W0:Y:S01]  /*0210*/  FCHK P0, R0, R3 ;  /* 0x0000000300007302 */ /* 0x000e220000000000 */
[----:B------:R-:W-:-:S04]  /*0220*/  FFMA R8, R0, R5, RZ ;  /* 0x0000000500087223 */ /* 0x000fc800000000ff */
[----:B------:R-:W-:-:S04]  /*0230*/  FFMA R9, -R3, R8, R0 ;  /* 0x0000000803097223 */ /* 0x000fc80000000100 */
[----:B------:R-:W-:Y:S01]  /*0240*/  FFMA R5, R5, R9, R8 ;  /* 0x0000000905057223 */ /* 0x000fe20000000008 */
[----:B0-----:R-:W-:Y:S06]  /*0250*/  @!P0 BRA `(.L_x_2) ;  /* 0x00000000000c8947 */ /* 0x001fec0003800000 */
[----:B------:R-:W-:-:S07]  /*0260*/  MOV R6, 0x280 ;  /* 0x0000028000067802 */ /* 0x000fce0000000f00 */
[----:B------:R-:W-:Y:S05]  /*0270*/  CALL.REL.NOINC `($__internal_0_$__cuda_sm3x_div_rn_noftz_f32_slowpath) ;  /* 0x0000000000247944 */ /* 0x000fea0003c00000 */
[----:B------:R-:W-:-:S07]  /*0280*/  IMAD.MOV.U32 R5, RZ, RZ, R0 ;  /* 0x000000ffff057224 */ /* 0x000fce00078e0000 */
.L_x_2:
[----:B------:R-:W-:Y:S05]  /*0290*/  BSYNC.RECONVERGENT B0 ;  /* 0x0000000000007941 */ /* 0x000fea0003800200 */
.L_x_1:
[----:B------:R-:W0:Y:S02]  /*02a0*/  LDCU.64 UR6, c[0x0][0x380] ;  /* 0x00007000ff0677ac */ /* 0x000e240008000a00 */
[----:B0-----:R-:W-:-:S04]  /*02b0*/  IADD3 R2, P0, PT, R2, UR6, RZ ;  /* 0x0000000602027c10 */ /* 0x001fc8000ff1e0ff */
[----:B------:R-:W-:-:S05]  /*02c0*/  IADD3.X R3, PT, PT, R4, UR7, RZ, P0, !PT ;  /* 0x0000000704037c10 */ /* 0x000fca00087fe4ff */
[----:B------:R-:W2:Y:S02]  /*02d0*/  LDG.E R0, desc[UR4][R2.64] ;  /* 0x0000000402007981 */ /* 0x000ea4000c1e1900 */
[----:B--2---:R-:W-:-:S05]  /*02e0*/  FADD R5, R0, -R5 ;  /* 0x8000000500057221 */ /* 0x004fca0000000000 */
[----:B------:R-:W-:Y:S01]  /*02f0*/  STG.E desc[UR4][R2.64], R5 ;  /* 0x0000000502007986 */ /* 0x000fe2000c101904 */
[----:B------:R-:W-:Y:S05]  /*0300*/  EXIT ;  /* 0x000000000000794d */ /* 0x000fea0003800000 */
        .weak           $__internal_0_$__cuda_sm3x_div_rn_noftz_f32_slowpath
        .type           $__internal_0_$__cuda_sm3x_div_rn_noftz_f32_slowpath,@function
        .size           $__internal_0_$__cuda_sm3x_div_rn_noftz_f32_slowpath,(.L_x_33 - $__internal_0_$__cuda_sm3x_div_rn_noftz_f32_slowpath)
$__internal_0_$__cuda_sm3x_div_rn_noftz_f32_slowpath:
[--C-:B------:R-:W-:Y:S01]  /*0310*/  SHF.R.U32.HI R7, RZ, 0x17, R3.reuse ;  /* 0x00000017ff077819 */ /* 0x100fe20000011603 */
[----:B------:R-:W-:Y:S01]  /*0320*/  BSSY.RECONVERGENT B1, `(.L_x_3) ;  /* 0x0000064000017945 */ /* 0x000fe20003800200 */
[--C-:B------:R-:W-:Y:S01]  /*0330*/  SHF.R.U32.HI R5, RZ, 0x17, R0.reuse ;  /* 0x00000017ff057819 */ /* 0x100fe20000011600 */
[----:B------:R-:W-:Y:S01]  /*0340*/  IMAD.MOV.U32 R8, RZ, RZ, R0 ;  /* 0x000000ffff087224 */ /* 0x000fe200078e0000 */
[----:B------:R-:W-:Y:S01]  /*0350*/  LOP3.LUT R7, R7, 0xff, RZ, 0xc0, !PT ;  /* 0x000000ff07077812 */ /* 0x000fe200078ec0ff */
[----:B------:R-:W-:Y:S01]  /*0360*/  IMAD.MOV.U32 R9, RZ, RZ, R3 ;  /* 0x000000ffff097224 */ /* 0x000fe200078e0003 */
[----:B------:R-:W-:-:S03]  /*0370*/  LOP3.LUT R5, R5, 0xff, RZ, 0xc0, !PT ;  /* 0x000000ff05057812 */ /* 0x000fc600078ec0ff */
[----:B------:R-:W-:Y:S02]  /*0380*/  VIADD R12, R7, 0xffffffff ;  /* 0xffffffff070c7836 */ /* 0x000fe40000000000 */
[----:B------:R-:W-:-:S03]  /*0390*/  VIADD R11, R5, 0xffffffff ;  /* 0xffffffff050b7836 */ /* 0x000fc60000000000 */
[----:B------:R-:W-:-:S04]  /*03a0*/  ISETP.GT.U32.AND P0, PT, R12, 0xfd, PT ;  /* 0x000000fd0c00780c */ /* 0x000fc80003f04070 */
[----:B------:R-:W-:-:S13]  /*03b0*/  ISETP.GT.U32.OR P0, PT, R11, 0xfd, P0 ;  /* 0x000000fd0b00780c */ /* 0x000fda0000704470 */
[----:B------:R-:W-:Y:S01]  /*03c0*/  @!P0 IMAD.MOV.U32 R10, RZ, RZ, RZ ;  /* 0x000000ffff0a8224 */ /* 0x000fe200078e00ff */
[----:B------:R-:W-:Y:S06]  /*03d0*/  @!P0 BRA `(.L_x_4) ;  /* 0x00000000005c8947 */ /* 0x000fec0003800000 */
[----:B------:R-:W-:Y:S02]  /*03e0*/  FSETP.GTU.FTZ.AND P0, PT, |R0|, +INF , PT ;  /* 0x7f8000000000780b */ /* 0x000fe40003f1c200 */
[----:B------:R-:W-:-:S04]  /*03f0*/  FSETP.GTU.FTZ.AND P1, PT, |R3|, +INF , PT ;  /* 0x7f8000000300780b */ /* 0x000fc80003f3c200 */
[----:B------:R-:W-:-:S13]  /*0400*/  PLOP3.LUT P0, PT, P0, P1, PT, 0xf8, 0x8f ;  /* 0x00000000008f781c */ /* 0x000fda0000703f70 */
[----:B------:R-:W-:Y:S05]  /*0410*/  @P0 BRA `(.L_x_5) ;  /* 0x00000004004c0947 */ /* 0x000fea0003800000 */
[----:B------:R-:W-:-:S13]  /*0420*/  LOP3.LUT P0, RZ, R9, 0x7fffffff, R8, 0xc8, !PT ;  /* 0x7fffffff09ff7812 */ /* 0x000fda000780c808 */
[----:B------:R-:W-:Y:S05]  /*0430*/  @!P0 BRA `(.L_x_6) ;  /* 0x00000004003c8947 */ /* 0x000fea0003800000 */
[C---:B------:R-:W-:Y:S02]  /*0440*/  FSETP.NEU.FTZ.AND P2, PT, |R0|.reuse, +INF , PT ;  /* 0x7f8000000000780b */ /* 0x040fe40003f5d200 */
[----:B------:R-:W-:Y:S02]  /*0450*/  FSETP.NEU.FTZ.AND P1, PT, |R3|, +INF , PT ;  /* 0x7f8000000300780b */ /* 0x000fe40003f3d200 */
[----:B------:R-:W-:-:S11]  /*0460*/  FSETP.NEU.FTZ.AND P0, PT, |R0|, +INF , PT ;  /* 0x7f8000000000780b */ /* 0x000fd60003f1d200 */
[----:B------:R-:W-:Y:S05]  /*0470*/  @!P1 BRA !P2, `(.L_x_6) ;  /* 0x00000004002c9947 */ /* 0x000fea0005000000 */
[----:B------:R-:W-:-:S04]  /*0480*/  LOP3.LUT P2, RZ, R8, 0x7fffffff, RZ, 0xc0, !PT ;  /* 0x7fffffff08ff7812 */ /* 0x000fc8000784c0ff */
[----:B------:R-:W-:-:S13]  /*0490*/  PLOP3.LUT P1, PT, P1, P2, PT, 0x2f, 0xf2 ;  /* 0x0000000000f2781c */ /* 0x000fda0000f24577 */
[----:B------:R-:W-:Y:S05]  /*04a0*/  @P1 BRA `(.L_x_7) ;  /* 0x0000000400181947 */ /* 0x000fea0003800000 */
[----:B------:R-:W-:-:S04]  /*04b0*/  LOP3.LUT P1, RZ, R9, 0x7fffffff, RZ, 0xc0, !PT ;  /* 0x7fffffff09ff7812 */ /* 0x000fc8000782c0ff */
[----:B------:R-:W-:-:S13]  /*04c0*/  PLOP3.LUT P0, PT, P0, P1, PT, 0x2f, 0xf2 ;  /* 0x0000000000f2781c */ /* 0x000fda0000702577 */
[----:B------:R-:W-:Y:S05]  /*04d0*/  @P0 BRA `(.L_x_8) ;  /* 0x0000000400000947 */ /* 0x000fea0003800000 */
[----:B------:R-:W-:Y:S02]  /*04e0*/  ISETP.GE.AND P0, PT, R11, RZ, PT ;  /* 0x000000ff0b00720c */ /* 0x000fe40003f06270 */
[----:B------:R-:W-:-:S11]  /*04f0*/  ISETP.GE.AND P1, PT, R12, RZ, PT ;  /* 0x000000ff0c00720c */ /* 0x000fd60003f26270 */
[----:B------:R-:W-:Y:S02]  /*0500*/  @P0 IMAD.MOV.U32 R10, RZ, RZ, RZ ;  /* 0x000000ffff0a0224 */ /* 0x000fe400078e00ff */
[----:B------:R-:W-:Y:S01]  /*0510*/  @!P0 FFMA R8, R0, 1.84467440737095516160e+19, RZ ;  /* 0x5f80000000088823 */ /* 0x000fe200000000ff */
[----:B------:R-:W-:Y:S02]  /*0520*/  @!P0 IMAD.MOV.U32 R10, RZ, RZ, -0x40 ;  /* 0xffffffc0ff0a8424 */ /* 0x000fe400078e00ff */
[----:B------:R-:W-:Y:S02]  /*0530*/  @!P1 FFMA R9, R3, 1.84467440737095516160e+19, RZ ;  /* 0x5f80000003099823 */ /* 0x000fe400000000ff */
[----:B------:R-:W-:-:S07]  /*0540*/  @!P1 VIADD R10, R10, 0x40 ;  /* 0x000000400a0a9836 */ /* 0x000fce0000000000 */
.L_x_4:
[----:B------:R-:W-:Y:S01]  /*0550*/  LEA R0, R7, 0xc0800000, 0x17 ;  /* 0xc080000007007811 */ /* 0x000fe200078eb8ff */
[----:B------:R-:W-:Y:S01]  /*0560*/  VIADD R5, R5, 0xffffff81 ;  /* 0xffffff8105057836 */ /* 0x000fe20000000000 */
[----:B------:R-:W-:Y:S03]  /*0570*/  BSSY.RECONVERGENT B2, `(.L_x_9) ;  /* 0x0000035000027945 */ /* 0x000fe60003800200 */
[----:B------:R-:W-:Y:S02]  /*0580*/  IMAD.IADD R9, R9, 0x1, -R0 ;  /* 0x0000000109097824 */ /* 0x000fe400078e0a00 */
[C---:B------:R-:W-:Y:S01]  /*0590*/  IMAD R0, R5.reuse, -0x800000, R8 ;  /* 0xff80000005007824 */ /* 0x040fe200078e0208 */
[----:B------:R-:W-:Y:S01]  /*05a0*/  IADD3 R5, PT, PT, R5, 0x7f, -R7 ;  /* 0x0000007f05057810 */ /* 0x000fe20007ffe807 */
[----:B------:R-:W0:Y:S01]  /*05b0*/  MUFU.RCP R3, R9 ;  /* 0x0000000900037308 */ /* 0x000e220000001000 */
[----:B------:R-:W-:-:S03]  /*05c0*/  FADD.FTZ R11, -R9, -RZ ;  /* 0x800000ff090b7221 */ /* 0x000fc60000010100 */
[----:B------:R-:W-:Y:S02]  /*05d0*/  IMAD.IADD R5, R5, 0x1, R10 ;  /* 0x0000000105057824 */ /* 0x000fe400078e020a */
[----:B0-----:R-:W-:-:S04]  /*05e0*/  FFMA R12, R3, R11, 1 ;  /* 0x3f800000030c7423 */ /* 0x001fc8000000000b */
[----:B------:R-:W-:-:S04]  /*05f0*/  FFMA R12, R3, R12, R3 ;  /* 0x0000000c030c7223 */ /* 0x000fc80000000003 */
[----:B------:R-:W-:-:S04]  /*0600*/  FFMA R3, R0, R12, RZ ;  /* 0x0000000c00037223 */ /* 0x000fc800000000ff */
[----:B------:R-:W-:-:S04]  /*0610*/  FFMA R8, R11, R3, R0 ;  /* 0x000000030b087223 */ /* 0x000fc80000000000 */
[----:B------:R-:W-:-:S04]  /*0620*/  FFMA R13, R12, R8, R3 ;  /* 0x000000080c0d7223 */ /* 0x000fc80000000003 */
[----:B------:R-:W-:-:S04]  /*0630*/  FFMA R8, R11, R13, R0 ;  /* 0x0000000d0b087223 */ /* 0x000fc80000000000 */
[----:B------:R-:W-:-:S05]  /*0640*/  FFMA R0, R12, R8, R13 ;  /* 0x000000080c007223 */ /* 0x000fca000000000d */
[----:B------:R-:W-:-:S04]  /*0650*/  SHF.R.U32.HI R3, RZ, 0x17, R0 ;  /* 0x00000017ff037819 */ /* 0x000fc80000011600 */
[----:B------:R-:W-:-:S05]  /*0660*/  LOP3.LUT R3, R3, 0xff, RZ, 0xc0, !PT ;  /* 0x000000ff03037812 */ /* 0x000fca00078ec0ff */
[----:B------:R-:W-:-:S04]  /*0670*/  IMAD.IADD R7, R3, 0x1, R5 ;  /* 0x0000000103077824 */ /* 0x000fc800078e0205 */
[----:B------:R-:W-:-:S05]  /*0680*/  VIADD R3, R7, 0xffffffff ;  /* 0xffffffff07037836 */ /* 0x000fca0000000000 */
[----:B------:R-:W-:-:S13]  /*0690*/  ISETP.GE.U32.AND P0, PT, R3, 0xfe, PT ;  /* 0x000000fe0300780c */ /* 0x000fda0003f06070 */
[----:B------:R-:W-:Y:S05]  /*06a0*/  @!P0 BRA `(.L_x_10) ;  /* 0x0000000000808947 */ /* 0x000fea0003800000 */
[----:B------:R-:W-:-:S13]  /*06b0*/  ISETP.GT.AND P0, PT, R7, 0xfe, PT ;  /* 0x000000fe0700780c */ /* 0x000fda0003f04270 */
[----:B------:R-:W-:Y:S05]  /*06c0*/  @P0 BRA `(.L_x_11) ;  /* 0x00000000006c0947 */ /* 0x000fea0003800000 */
[----:B------:R-:W-:-:S13]  /*06d0*/  ISETP.GE.AND P0, PT, R7, 0x1, PT ;  /* 0x000000010700780c */ /* 0x000fda0003f06270 */
[----:B------:R-:W-:Y:S05]  /*06e0*/  @P0 BRA `(.L_x_12) ;  /* 0x0000000000740947 */ /* 0x000fea0003800000 */
[----:B------:R-:W-:Y:S02]  /*06f0*/  ISETP.GE.AND P0, PT, R7, -0x18, PT ;  /* 0xffffffe80700780c */ /* 0x000fe40003f06270 */
[----:B------:R-:W-:-:S11]  /*0700*/  LOP3.LUT R0, R0, 0x80000000, RZ, 0xc0, !PT ;  /* 0x8000000000007812 */ /* 0x000fd600078ec0ff */
[----:B------:R-:W-:Y:S05]  /*0710*/  @!P0 BRA `(.L_x_12) ;  /* 0x0000000000688947 */ /* 0x000fea0003800000 */
[CC--:B------:R-:W-:Y:S01]  /*0720*/  FFMA.RZ R3, R12.reuse, R8.reuse, R13 ;  /* 0x000000080c037223 */ /* 0x0c0fe2000000c00d */
[C---:B------:R-:W-:Y:S01]  /*0730*/  VIADD R10, R7.reuse, 0x20 ;  /* 0x00000020070a7836 */ /* 0x040fe20000000000 */
[C---:B------:R-:W-:Y:S02]  /*0740*/  ISETP.NE.AND P2, PT, R7.reuse, RZ, PT ;  /* 0x000000ff0700720c */ /* 0x040fe40003f45270 */
[----:B------:R-:W-:Y:S01]  /*0750*/  ISETP.NE.AND P1, PT, R7, RZ, PT ;  /* 0x000000ff0700720c */ /* 0x000fe20003f25270 */
[----:B------:R-:W-:Y:S01]  /*0760*/  IMAD.MOV R7, RZ, RZ, -R7 ;  /* 0x000000ffff077224 */ /* 0x000fe200078e0a07 */
[----:B------:R-:W-:Y:S01]  /*0770*/  LOP3.LUT R5, R3, 0x7fffff, RZ, 0xc0, !PT ;  /* 0x007fffff03057812 */ /* 0x000fe200078ec0ff */
[CCC-:B------:R-:W-:Y:S01]  /*0780*/  FFMA.RP R3, R12.reuse, R8.reuse, R13.reuse ;  /* 0x000000080c037223 */ /* 0x1c0fe2000000800d */
[----:B------:R-:W-:Y:S02]  /*0790*/  FFMA.RM R8, R12, R8, R13 ;  /* 0x000000080c087223 */ /* 0x000fe4000000400d */
[----:B------:R-:W-:-:S03]  /*07a0*/  LOP3.LUT R5, R5, 0x800000, RZ, 0xfc, !PT ;  /* 0x0080000005057812 */ /* 0x000fc600078efcff */
[----:B------:R-:W-:Y:S02]  /*07b0*/  FSETP.NEU.FTZ.AND P0, PT, R3, R8, PT ;  /* 0x000000080300720b */ /* 0x000fe40003f1d000 */
[----:B------:R-:W-:Y:S02]  /*07c0*/  SHF.L.U32 R10, R5, R10, RZ ;  /* 0x0000000a050a7219 */ /* 0x000fe400000006ff */
[----:B------:R-:W-:Y:S02]  /*07d0*/  SEL R8, R7, RZ, P2 ;  /* 0x000000ff07087207 */ /* 0x000fe40001000000 */
[----:B------:R-:W-:Y:S02]  /*07e0*/  ISETP.NE.AND P1, PT, R10, RZ, P1 ;  /* 0x000000ff0a00720c */ /* 0x000fe40000f25270 */
[----:B------:R-:W-:Y:S02]  /*07f0*/  SHF.R.U32.HI R8, RZ, R8, R5 ;  /* 0x00000008ff087219 */ /* 0x000fe40000011605 */
[----:B------:R-:W-:-:S02]  /*0800*/  PLOP3.LUT P0, PT, P0, P1, PT, 0xf8, 0x8f ;  /* 0x00000000008f781c */ /* 0x000fc40000703f70 */
[----:B------:R-:W-:Y:S02]  /*0810*/  SHF.R.U32.HI R10, RZ, 0x1, R8 ;  /* 0x00000001ff0a7819 */ /* 0x000fe40000011608 */
[----:B------:R-:W-:-:S04]  /*0820*/  SEL R3, RZ, 0x1, !P0 ;  /* 0x00000001ff037807 */ /* 0x000fc80004000000 */
[----:B------:R-:W-:-:S04]  /*0830*/  LOP3.LUT R3, R3, 0x1, R10, 0xf8, !PT ;  /* 0x0000000103037812 */ /* 0x000fc800078ef80a */
[----:B------:R-:W-:-:S05]  /*0840*/  LOP3.LUT R3, R3, R8, RZ, 0xc0, !PT ;  /* 0x0000000803037212 */ /* 0x000fca00078ec0ff */
[----:B------:R-:W-:-:S05]  /*0850*/  IMAD.IADD R3, R10, 0x1, R3 ;  /* 0x000000010a037824 */ /* 0x000fca00078e0203 */
[----:B------:R-:W-:Y:S01]  /*0860*/  LOP3.LUT R0, R3, R0, RZ, 0xfc, !PT ;  /* 0x0000000003007212 */ /* 0x000fe200078efcff */
[----:B------:R-:W-:Y:S06]  /*0870*/  BRA `(.L_x_12) ;  /* 0x0000000000107947 */ /* 0x000fec0003800000 */
.L_x_11:
[----:B------:R-:W-:-:S04]  /*0880*/  LOP3.LUT R0, R0, 0x80000000, RZ, 0xc0, !PT ;  /* 0x8000000000007812 */ /* 0x000fc800078ec0ff */
[----:B------:R-:W-:Y:S01]  /*0890*/  LOP3.LUT R0, R0, 0x7f800000, RZ, 0xfc, !PT ;  /* 0x7f80000000007812 */ /* 0x000fe200078efcff */
[----:B------:R-:W-:Y:S06]  /*08a0*/  BRA `(.L_x_12) ;  /* 0x0000000000047947 */ /* 0x000fec0003800000 */
.L_x_10:
[----:B------:R-:W-:-:S07]  /*08b0*/  IMAD R0, R5, 0x800000, R0 ;  /* 0x0080000005007824 */ /* 0x000fce00078e0200 */
.L_x_12:
[----:B------:R-:W-:Y:S05]  /*08c0*/  BSYNC.RECONVERGENT B2 ;  /* 0x0000000000027941 */ /* 0x000fea0003800200 */
.L_x_9:
[----:B------:R-:W-:Y:S05]  /*08d0*/  BRA `(.L_x_13) ;  /* 0x0000000000207947 */ /* 0x000fea0003800000 */
.L_x_8:
[----:B------:R-:W-:-:S04]  /*08e0*/  LOP3.LUT R0, R9, 0x80000000, R8, 0x48, !PT ;  /* 0x8000000009007812 */ /* 0x000fc800078e4808 */
[----:B------:R-:W-:Y:S01]  /*08f0*/  LOP3.LUT R0, R0, 0x7f800000, RZ, 0xfc, !PT ;  /* 0x7f80000000007812 */ /* 0x000fe200078efcff */
[----:B------:R-:W-:Y:S06]  /*0900*/  BRA `(.L_x_13) ;  /* 0x0000000000147947 */ /* 0x000fec0003800000 */
.L_x_7:
[----:B------:R-:W-:Y:S01]  /*0910*/  LOP3.LUT R0, R9, 0x80000000, R8, 0x48, !PT ;  /* 0x8000000009007812 */ /* 0x000fe200078e4808 */
[----:B------:R-:W-:Y:S06]  /*0920*/  BRA `(.L_x_13) ;  /* 0x00000000000c7947 */ /* 0x000fec0003800000 */
.L_x_6:
[----:B------:R-:W0:Y:S01]  /*0930*/  MUFU.RSQ R0, -QNAN ;  /* 0xffc0000000007908 */ /* 0x000e220000001400 */
[----:B------:R-:W-:Y:S05]  /*0940*/  BRA `(.L_x_13) ;  /* 0x0000000000047947 */ /* 0x000fea0003800000 */
.L_x_5:
[----:B------:R-:W-:-:S07]  /*0950*/  FADD.FTZ R0, R0, R3 ;  /* 0x0000000300007221 */ /* 0x000fce0000010000 */
.L_x_13:
[----:B------:R-:W-:Y:S05]  /*0960*/  BSYNC.RECONVERGENT B1 ;  /* 0x0000000000017941 */ /* 0x000fea0003800200 */
.L_x_3:
[----:B------:R-:W-:-:S04]  /*0970*/  IMAD.MOV.U32 R7, RZ, RZ, 0x0 ;  /* 0x00000000ff077424 */ /* 0x000fc800078e00ff */
[----:B0-----:R-:W-:Y:S05]  /*0980*/  RET.REL.NODEC R6 `(_Z16weights_backwardPfS_mmmf) ;  /* 0xfffffff4069c7950 */ /* 0x001fea0003c3ffff */
.L_x_14:
        /* <DEDUP_REMOVED lines=15> */
.L_x_33:


//--------------------- .text._Z13bias_gradientPfS_S_m --------------------------
	.section	.text._Z13bias_gradientPfS_S_m,"ax",@progbits
	.align	128
        .global         _Z13bias_gradientPfS_S_m
        .type           _Z13bias_gradientPfS_S_m,@function
        .size           _Z13bias_gradientPfS_S_m,(.L_x_37 - _Z13bias_gradientPfS_S_m)
        .other          _Z13bias_gradientPfS_S_m,@"STO_CUDA_ENTRY STV_DEFAULT"
_Z13bias_gradientPfS_S_m:
.text._Z13bias_gradientPfS_S_m:
[----:B------:R-:W-:Y:S01]  /*0000*/  LDC R1, c[0x0][0x37c] ;  /* 0x0000df00ff017b82 */ /* 0x000fe20000000800 */
[----:B------:R-:W0:Y:S01]  /*0010*/  S2R R0, SR_CTAID.X ;  /* 0x0000000000007919 */ /* 0x000e220000002500 */
[----:B------:R-:W0:Y:S06]  /*0020*/  LDCU UR4, c[0x0][0x360] ;  /* 0x00006c00ff0477ac */ /* 0x000e2c0008000800 */
[----:B------:R-:W1:Y:S01]  /*0030*/  LDC.64 R4, c[0x0][0x388] ;  /* 0x0000e200ff047b82 */ /* 0x000e620000000a00 */
[----:B------:R-:W0:Y:S01]  /*0040*/  S2R R3, SR_TID.X ;  /* 0x0000000000037919 */ /* 0x000e220000002100 */
[----:B------:R-:W2:Y:S06]  /*0050*/  LDCU.64 UR6, c[0x0][0x398] ;  /* 0x00007300ff0677ac */ /* 0x000eac0008000a00 */
[----:B------:R-:W3:Y:S01]  /*0060*/  LDC.64 R8, c[0x0][0x380] ;  /* 0x0000e000ff087b82 */ /* 0x000ee20000000a00 */
[----:B0-----:R-:W-:-:S05]  /*0070*/  IMAD R2, R0, UR4, R3 ;  /* 0x0000000400027c24 */ /* 0x001fca000f8e0203 */
[----:B--2---:R-:W-:-:S04]  /*0080*/  ISETP.GE.U32.AND P0, PT, R2, UR6, PT ;  /* 0x0000000602007c0c */ /* 0x004fc8000bf06070 */
[----:B------:R-:W-:Y:S01]  /*0090*/  ISETP.GE.U32.AND.EX P0, PT, RZ, UR7, PT, P0 ;  /* 0x00000007ff007c0c */ /* 0x000fe2000bf06100 */
[----:B------:R-:W0:-:S12]  /*00a0*/  LDCU.64 UR6, c[0x0][0x358] ;  /* 0x00006b00ff0677ac */ /* 0x000e180008000a00 */
[----:B------:R-:W-:Y:S01]  /*00b0*/  @!P0 IMAD.SHL.U32 R7, R2, 0x4, RZ ;  /* 0x0000000402078824 */ /* 0x000fe200078e00ff */
[----:B------:R-:W-:-:S04]  /*00c0*/  @!P0 SHF.R.U32.HI R2, RZ, 0x1e, R2 ;  /* 0x0000001eff028819 */ /* 0x000fc80000011602 */
[C---:B-1----:R-:W-:Y:S02]  /*00d0*/  @!P0 IADD3 R4, P1, PT, R7.reuse, R4, RZ ;  /* 0x0000000407048210 */ /* 0x042fe40007f3e0ff */
[----:B---3--:R-:W-:-:S03]  /*00e0*/  @!P0 IADD3 R6, P2, PT, R7, R8, RZ ;  /* 0x0000000807068210 */ /* 0x008fc60007f5e0ff */
[C---:B------:R-:W-:Y:S01]  /*00f0*/  @!P0 IMAD.X R5, R2.reuse, 0x1, R5, P1 ;  /* 0x0000000102058824 */ /* 0x040fe200008e0605 */
[----:B------:R-:W-:-:S04]  /*0100*/  @!P0 IADD3.X R7, PT, PT, R2, R9, RZ, P2, !PT ;  /* 0x0000000902078210 */ /* 0x000fc800017fe4ff */
[----:B0-----:R-:W2:Y:S04]  /*0110*/  @!P0 LDG.E R4, desc[UR6][R4.64] ;  /* 0x0000000604048981 */ /* 0x001ea8000c1e1900 */
[----:B------:R-:W2:Y:S01]  /*0120*/  @!P0 LDG.E R7, desc[UR6][R6.64] ;  /* 0x0000000606078981 */ /* 0x000ea2000c1e1900 */
[----:B------:R-:W0:Y:S01]  /*0130*/  S2UR UR5, SR_CgaCtaId ;  /* 0x00000000000579c3 */ /* 0x000e220000008800 */
[----:B------:R-:W-:Y:S01]  /*0140*/  UMOV UR4, 0x400 ;  /* 0x0000040000047882 */ /* 0x000fe20000000000 */
[----:B------:R-:W-:Y:S01]  /*0150*/  IMAD.MOV.U32 R9, RZ, RZ, RZ ;  /* 0x000000ffff097224 */ /* 0x000fe200078e00ff */
[----:B------:R-:W-:Y:S01]  /*0160*/  ISETP.GT.U32.AND P1, PT, R3, 0x7f, PT ;  /* 0x0000007f0300780c */ /* 0x000fe20003f24070 */
[----:B0-----:R-:W-:-:S06]  /*0170*/  ULEA UR4, UR5, UR4, 0x18 ;  /* 0x0000000405047291 */ /* 0x001fcc000f8ec0ff */
[C---:B------:R-:W-:Y:S01]  /*0180*/  LEA R2, R3.reuse, UR4, 0x2 ;  /* 0x0000000403027c11 */ /* 0x040fe2000f8e10ff */
[----:B--2---:R-:W-:Y:S01]  /*0190*/  @!P0 FADD R9, R4, -R7 ;  /* 0x8000000704098221 */ /* 0x004fe20000000000 */
[----:B------:R-:W-:-:S04]  /*01a0*/  ISETP.GT.U32.AND P0, PT, R3, 0x3f, PT ;  /* 0x0000003f0300780c */ /* 0x000fc80003f04070 */
[----:B------:R-:W-:Y:S01]  /*01b0*/  STS [R2], R9 ;  /* 0x0000000902007388 */ /* 0x000fe20000000800 */
[----:B------:R-:W-:Y:S06]  /*01c0*/  BAR.SYNC.DEFER_BLOCKING 0x0 ;  /* 0x0000000000007b1d */ /* 0x000fec0000010000 */
[----:B------:R-:W-:Y:S04]  /*01d0*/  @!P1 LDS R4, [R2+0x200] ;  /* 0x0002000002049984 */ /* 0x000fe80000000800 */
[----:B------:R-:W0:Y:S02]  /*01e0*/  @!P1 LDS R5, [R2] ;  /* 0x0000000002059984 */ /* 0x000e240000000800 */
[----:B0-----:R-:W-:-:S05]  /*01f0*/  @!P1 FADD R5, R4, R5 ;  /* 0x0000000504059221 */ /* 0x001fca0000000000 */
[----:B------:R-:W-:Y:S01]  /*0200*/  @!P1 STS [R2], R5 ;  /* 0x0000000502009388 */ /* 0x000fe20000000800 */
[----:B------:R-:W-:Y:S01]  /*0210*/  BAR.SYNC.DEFER_BLOCKING 0x0 ;  /* 0x0000000000007b1d */ /* 0x000fe20000010000 */
[----:B------:R-:W-:-:S05]  /*0220*/  ISETP.GT.U32.AND P1, PT, R3, 0x1f, PT ;  /* 0x0000001f0300780c */ /* 0x000fca0003f24070 */
        /* <DEDUP_REMOVED lines=29> */
[----:B------:R-:W-:-:S05]  /*0400*/  ISETP.NE.AND P0, PT, R3, RZ, PT ;  /* 0x000000ff0300720c */ /* 0x000fca0003f05270 */
[----:B------:R-:W-:Y:S04]  /*0410*/  @!P1 LDS R4, [R2+0x8] ;  /* 0x0000080002049984 */ /* 0x000fe80000000800 */
[----:B------:R-:W0:Y:S02]  /*0420*/  @!P1 LDS R5, [R2] ;  /* 0x0000000002059984 */ /* 0x000e240000000800 */
[----:B0-----:R-:W-:-:S05]  /*0430*/  @!P1 FADD R5, R4, R5 ;  /* 0x0000000504059221 */ /* 0x001fca0000000000 */
[----:B------:R-:W-:Y:S01]  /*0440*/  @!P1 STS [R2], R5 ;  /* 0x0000000502009388 */ /* 0x000fe20000000800 */
[----:B------:R-:W-:Y:S06]  /*0450*/  BAR.SYNC.DEFER_BLOCKING 0x0 ;  /* 0x0000000000007b1d */ /* 0x000fec0000010000 */
[----:B------:R-:W-:Y:S04]  /*0460*/  @!P0 LDS R3, [UR4+0x4] ;  /* 0x00000404ff038984 */ /* 0x000fe80008000800 */
[----:B------:R-:W0:Y:S02]  /*0470*/  @!P0 LDS R4, [R2] ;  /* 0x0000000002048984 */ /* 0x000e240000000800 */
[----:B0-----:R-:W-:-:S05]  /*0480*/  @!P0 FADD R3, R3, R4 ;  /* 0x0000000403038221 */ /* 0x001fca0000000000 */
[----:B------:R0:W-:Y:S01]  /*0490*/  @!P0 STS [R2], R3 ;  /* 0x0000000302008388 */ /* 0x0001e20000000800 */
[----:B------:R-:W-:Y:S06]  /*04a0*/  BAR.SYNC.DEFER_BLOCKING 0x0 ;  /* 0x0000000000007b1d */ /* 0x000fec0000010000 */
[----:B------:R-:W-:Y:S05]  /*04b0*/  @P0 EXIT ;  /* 0x000000000000094d */ /* 0x000fea0003800000 */
[----:B------:R-:W1:Y:S01]  /*04c0*/  LDS R5, [UR4] ;  /* 0x00000004ff057984 */ /* 0x000e620008000800 */
[----:B0-----:R-:W0:Y:S02]  /*04d0*/  LDC.64 R2, c[0x0][0x390] ;  /* 0x0000e400ff027b82 */ /* 0x001e240000000a00 */
[----:B0-----:R-:W-:-:S05]  /*04e0*/  IMAD.WIDE.U32 R2, R0, 0x4, R2 ;  /* 0x0000000400027825 */ /* 0x001fca00078e0002 */
[----:B-1----:R-:W-:Y:S01]  /*04f0*/  STG.E desc[UR6][R2.64], R5 ;  /* 0x0000000502007986 */ /* 0x002fe2000c101906 */
[----:B------:R-:W-:Y:S05]  /*0500*/  EXIT ;  /* 0x000000000000794d */ /* 0x000fea0003800000 */
.L_x_15:
        /* <DEDUP_REMOVED lines=15> */
.L_x_37:


//--------------------- .text._Z16weights_gradientPfS_S_S_mm --------------------------
	.section	.text._Z16weights_gradientPfS_S_S_mm,"ax",@progbits
	.align	128
        .global         _Z16weights_gradientPfS_S_S_mm
        .type           _Z16weights_gradientPfS_S_S_mm,@function
        .size           _Z16weights_gradientPfS_S_S_mm,(.L_x_38 - _Z16weights_gradientPfS_S_S_mm)
        .other          _Z16weights_gradientPfS_S_S_mm,@"STO_CUDA_ENTRY STV_DEFAULT"
_Z16weights_gradientPfS_S_S_mm:
.text._Z16weights_gradientPfS_S_S_mm:
[----:B------:R-:W-:Y:S01]  /*0000*/  LDC R1, c[0x0][0x37c] ;  /* 0x0000df00ff017b82 */ /* 0x000fe20000000800 */
[----:B------:R-:W0:Y:S01]  /*0010*/  S2R R2, SR_CTAID.X ;  /* 0x0000000000027919 */ /* 0x000e220000002500 */
[----:B------:R-:W0:Y:S06]  /*0020*/  LDCU UR4, c[0x0][0x360] ;  /* 0x00006c00ff0477ac */ /* 0x000e2c0008000800 */
[----:B------:R-:W1:Y:S01]  /*0030*/  LDC.64 R6, c[0x0][0x390] ;  /* 0x0000e400ff067b82 */ /* 0x000e620000000a00 */
[----:B------:R-:W0:Y:S01]  /*0040*/  S2R R3, SR_TID.X ;  /* 0x0000000000037919 */ /* 0x000e220000002100 */
[----:B------:R-:W2:Y:S01]  /*0050*/  LDCU.128 UR8, c[0x0][0x3a0] ;  /* 0x00007400ff0877ac */ /* 0x000ea20008000c00 */
[----:B------:R-:W2:Y:S01]  /*0060*/  S2R R13, SR_CTAID.Z ;  /* 0x00000000000d7919 */ /* 0x000ea20000002700 */
[----:B------:R-:W3:Y:S04]  /*0070*/  LDCU UR5, c[0x0][0x364] ;  /* 0x00006c80ff0577ac */ /* 0x000ee80008000800 */
[----:B------:R-:W4:Y:S01]  /*0080*/  LDC.64 R4, c[0x0][0x388] ;  /* 0x0000e200ff047b82 */ /* 0x000f220000000a00 */
[----:B------:R-:W3:Y:S01]  /*0090*/  S2R R11, SR_CTAID.Y ;  /* 0x00000000000b7919 */ /* 0x000ee20000002600 */
[----:B------:R-:W5:Y:S01]  /*00a0*/  LDCU.64 UR6, c[0x0][0x380] ;  /* 0x00007000ff0677ac */ /* 0x000f620008000a00 */
[----:B------:R-:W3:Y:S01]  /*00b0*/  S2R R0, SR_TID.Y ;  /* 0x0000000000007919 */ /* 0x000ee20000002200 */
[----:B0-----:R-:W-:-:S02]  /*00c0*/  IMAD R2, R2, UR4, R3 ;  /* 0x0000000402027c24 */ /* 0x001fc4000f8e0203 */
[----:B------:R-:W-:Y:S02]  /*00d0*/  HFMA2 R3, -RZ, RZ, 0, 0 ;  /* 0x00000000ff037431 */ /* 0x000fe400000001ff */
[----:B--2---:R-:W-:-:S04]  /*00e0*/  IMAD.WIDE.U32 R8, R13, UR8, RZ ;  /* 0x000000080d087c25 */ /* 0x004fc8000f8e00ff */
[----:B-1----:R-:W-:-:S04]  /*00f0*/  IMAD.WIDE.U32 R6, R13, 0x4, R6 ;  /* 0x000000040d067825 */ /* 0x002fc800078e0006 */
[----:B---3--:R-:W-:Y:S01]  /*0100*/  IMAD R11, R11, UR5, R0 ;  /* 0x000000050b0b7c24 */ /* 0x008fe2000f8e0200 */
[----:B------:R-:W0:Y:S01]  /*0110*/  LDCU.64 UR4, c[0x0][0x358] ;  /* 0x00006b00ff0477ac */ /* 0x000e220008000a00 */
[----:B------:R-:W-:Y:S02]  /*0120*/  IMAD R0, R13, UR9, R9 ;  /* 0x000000090d007c24 */ /* 0x000fe4000f8e0209 */
[----:B------:R-:W-:-:S04]  /*0130*/  IMAD.WIDE.U32 R2, R11, UR8, R2 ;  /* 0x000000080b027c25 */ /* 0x000fc8000f8e0002 */
[----:B------:R-:W-:Y:S02]  /*0140*/  IMAD R9, R0, UR10, RZ ;  /* 0x0000000a00097c24 */ /* 0x000fe4000f8e02ff */
[----:B------:R-:W-:Y:S02]  /*0150*/  IMAD R3, R11, UR9, R3 ;  /* 0x000000090b037c24 */ /* 0x000fe4000f8e0203 */
[C---:B------:R-:W-:Y:S02]  /*0160*/  IMAD R11, R8.reuse, UR11, R9 ;  /* 0x0000000b080b7c24 */ /* 0x040fe4000f8e0209 */
[----:B------:R-:W-:-:S04]  /*0170*/  IMAD.WIDE.U32 R8, R8, UR10, R2 ;  /* 0x0000000a08087c25 */ /* 0x000fc8000f8e0002 */
[----:B----4-:R-:W-:Y:S01]  /*0180*/  IMAD.WIDE.U32 R4, R13, 0x4, R4 ;  /* 0x000000040d047825 */ /* 0x010fe200078e0004 */
[----:B------:R-:W-:Y:S01]  /*0190*/  IADD3 R9, PT, PT, R9, R11, RZ ;  /* 0x0000000b09097210 */ /* 0x000fe20007ffe0ff */
[----:B0-----:R-:W2:Y:S01]  /*01a0*/  LDG.E R6, desc[UR4][R6.64] ;  /* 0x0000000406067981 */ /* 0x001ea2000c1e1900 */
[----:B-----5:R-:W-:-:S03]  /*01b0*/  LEA R10, P0, R8, UR6, 0x2 ;  /* 0x00000006080a7c11 */ /* 0x020fc6000f8010ff */
[----:B------:R-:W2:Y:S01]  /*01c0*/  LDG.E R5, desc[UR4][R4.64] ;  /* 0x0000000404057981 */ /* 0x000ea2000c1e1900 */
[----:B------:R-:W-:Y:S01]  /*01d0*/  LEA.HI.X R11, R8, UR7, R9, 0x2, P0 ;  /* 0x00000007080b7c11 */ /* 0x000fe200080f1409 */
[----:B------:R-:W0:Y:S04]  /*01e0*/  LDCU.64 UR6, c[0x0][0x398] ;  /* 0x00007300ff0677ac */ /* 0x000e280008000a00 */
[----:B------:R-:W3:Y:S01]  /*01f0*/  LDG.E R10, desc[UR4][R10.64] ;  /* 0x000000040a0a7981 */ /* 0x000ee2000c1e1900 */
[----:B0-----:R-:W-:-:S04]  /*0200*/  LEA R8, P0, R2, UR6, 0x2 ;  /* 0x0000000602087c11 */ /* 0x001fc8000f8010ff */
[----:B------:R-:W-:Y:S01]  /*0210*/  LEA.HI.X R9, R2, UR7, R3, 0x2, P0 ;  /* 0x0000000702097c11 */ /* 0x000fe200080f1403 */
[----:B--2---:R-:W-:-:S04]  /*0220*/  FADD R13, R6, -R5 ;  /* 0x80000005060d7221 */ /* 0x004fc80000000000 */
[----:B---3--:R-:W-:-:S05]  /*0230*/  FMUL R13, R10, R13 ;  /* 0x0000000d0a0d7220 */ /* 0x008fca0000400000 */
[----:B------:R-:W-:Y:S01]  /*0240*/  REDG.E.ADD.F32.FTZ.RN.STRONG.GPU desc[UR4][R8.64], R13 ;  /* 0x0000000d080079a6 */ /* 0x000fe2000c12f304 */
[----:B------:R-:W-:Y:S05]  /*0250*/  EXIT ;  /* 0x000000000000794d */ /* 0x000fea0003800000 */
.L_x_16:
        /* <DEDUP_REMOVED lines=10> */
.L_x_38:


//--------------------- .text._Z4costPfS_S_m      --------------------------
	.section	.text._Z4costPfS_S_m,"ax",@progbits
	.align	128
        .global         _Z4costPfS_S_m
        .type           _Z4costPfS_S_m,@function
        .size           _Z4costPfS_S_m,(.L_x_39 - _Z4costPfS_S_m)
        .other          _Z4costPfS_S_m,@"STO_CUDA_ENTRY STV_DEFAULT"
_Z4costPfS_S_m:
.text._Z4costPfS_S_m:
[----:B------:R-:W-:Y:S01]  /*0000*/  LDC R1, c[0x0][0x37c] ;  /* 0x0000df00ff017b82 */ /* 0x000fe20000000800 */
[----:B------:R-:W0:Y:S01]  /*0010*/  S2R R0, SR_CTAID.X ;  /* 0x0000000000007919 */ /* 0x000e220000002500 */
[----:B------:R-:W0:Y:S01]  /*0020*/  LDCU UR4, c[0x0][0x360] ;  /* 0x00006c00ff0477ac */ /* 0x000e220008000800 */
[----:B------:R-:W-:Y:S01]  /*0030*/  BSSY.RECONVERGENT B0, `(.L_x_17) ;  /* 0x0000049000007945 */ /* 0x000fe20003800200 */
[----:B------:R-:W-:Y:S01]  /*0040*/  HFMA2 R4, -RZ, RZ, 0, 0 ;  /* 0x00000000ff047431 */ /* 0x000fe200000001ff */
[----:B------:R-:W0:Y:S01]  /*0050*/  S2R R3, SR_TID.X ;  /* 0x0000000000037919 */ /* 0x000e220000002100 */
[----:B------:R-:W1:Y:S01]  /*0060*/  LDCU.64 UR6, c[0x0][0x398] ;  /* 0x00007300ff0677ac */ /* 0x000e620008000a00 */
[----:B0-----:R-:W-:-:S05]  /*0070*/  IMAD R2, R0, UR4, R3 ;  /* 0x0000000400027c24 */ /* 0x001fca000f8e0203 */
[----:B-1----:R-:W-:-:S04]  /*0080*/  ISETP.GE.U32.AND P0, PT, R2, UR6, PT ;  /* 0x0000000602007c0c */ /* 0x002fc8000bf06070 */
[----:B------:R-:W-:Y:S01]  /*0090*/  ISETP.GE.U32.AND.EX P0, PT, RZ, UR7, PT, P0 ;  /* 0x00000007ff007c0c */ /* 0x000fe2000bf06100 */
[----:B------:R-:W0:-:S12]  /*00a0*/  LDCU.64 UR6, c[0x0][0x358] ;  /* 0x00006b00ff0677ac */ /* 0x000e180008000a00 */
[----:B------:R-:W-:Y:S05]  /*00b0*/  @P0 BRA `(.L_x_18) ;  /* 0x0000000400000947 */ /* 0x000fea0003800000 */
[----:B------:R-:W1:Y:S01]  /*00c0*/  LDCU.128 UR8, c[0x0][0x380] ;  /* 0x00007000ff0877ac */ /* 0x000e620008000c00 */
[----:B------:R-:W-:Y:S02]  /*00d0*/  SHF.L.U32 R6, R2, 0x2, RZ ;  /* 0x0000000202067819 */ /* 0x000fe400000006ff */
[----:B------:R-:W-:Y:S02]  /*00e0*/  SHF.R.U32.HI R2, RZ, 0x1e, R2 ;  /* 0x0000001eff027819 */ /* 0x000fe40000011602 */
[----:B-1----:R-:W-:-:S04]  /*00f0*/  IADD3 R8, P0, PT, R6, UR10, RZ ;  /* 0x0000000a06087c10 */ /* 0x002fc8000ff1e0ff */
[----:B------:R-:W-:-:S05]  /*0100*/  IADD3.X R9, PT, PT, R2, UR11, RZ, P0, !PT ;  /* 0x0000000b02097c10 */ /* 0x000fca00087fe4ff */
[----:B0-----:R-:W2:Y:S01]  /*0110*/  LDG.E R8, desc[UR6][R8.64] ;  /* 0x0000000608087981 */ /* 0x001ea2000c1e1900 */
[----:B------:R-:W-:-:S04]  /*0120*/  IADD3 R6, P0, PT, R6, UR8, RZ ;  /* 0x0000000806067c10 */ /* 0x000fc8000ff1e0ff */
[----:B------:R-:W-:-:S05]  /*0130*/  IADD3.X R7, PT, PT, R2, UR9, RZ, P0, !PT ;  /* 0x0000000902077c10 */ /* 0x000fca00087fe4ff */
[----:B------:R0:W3:Y:S01]  /*0140*/  LDG.E R2, desc[UR6][R6.64] ;  /* 0x0000000606027981 */ /* 0x0000e2000c1e1900 */
[C---:B--2---:R-:W-:Y:S01]  /*0150*/  FADD R4, -R8.reuse, 1 ;  /* 0x3f80000008047421 */ /* 0x044fe20000000100 */
[C---:B------:R-:W-:Y:S01]  /*0160*/  FMUL R5, R8.reuse, 8388608 ;  /* 0x4b00000008057820 */ /* 0x040fe20000400000 */
[----:B------:R-:W-:-:S03]  /*0170*/  FSETP.GEU.AND P0, PT, R8, 1.175494350822287508e-38, PT ;  /* 0x008000000800780b */ /* 0x000fc60003f0e000 */
[----:B------:R-:W-:Y:S02]  /*0180*/  FSETP.GEU.AND P1, PT, R4, 1.175494350822287508e-38, PT ;  /* 0x008000000400780b */ /* 0x000fe40003f2e000 */
[----:B------:R-:W-:-:S04]  /*0190*/  FSEL R5, R5, R8, !P0 ;  /* 0x0000000805057208 */ /* 0x000fc80004000000 */
[----:B------:R-:W-:-:S04]  /*01a0*/  IADD3 R8, PT, PT, R5, -0x3f2aaaab, RZ ;  /* 0xc0d5555505087810 */ /* 0x000fc80007ffe0ff */
[----:B------:R-:W-:-:S03]  /*01b0*/  LOP3.LUT R8, R8, 0xff800000, RZ, 0xc0, !PT ;  /* 0xff80000008087812 */ /* 0x000fc600078ec0ff */
[----:B------:R-:W-:Y:S01]  /*01c0*/  @!P1 FMUL R4, R4, 8388608 ;  /* 0x4b00000004049820 */ /* 0x000fe20000400000 */
[-C--:B0-----:R-:W-:Y:S02]  /*01d0*/  IADD3 R7, PT, PT, R5, -R8.reuse, RZ ;  /* 0x8000000805077210 */ /* 0x081fe40007ffe0ff */
[----:B------:R-:W-:Y:S02]  /*01e0*/  I2FP.F32.S32 R8, R8 ;  /* 0x0000000800087245 */ /* 0x000fe40000201400 */
[C---:B------:R-:W-:Y:S01]  /*01f0*/  IADD3 R10, PT, PT, R4.reuse, -0x3f2aaaab, RZ ;  /* 0xc0d55555040a7810 */ /* 0x040fe20007ffe0ff */
[----:B------:R-:W-:Y:S01]  /*0200*/  FADD R7, R7, -1 ;  /* 0xbf80000007077421 */ /* 0x000fe20000000000 */
[----:B------:R-:W-:Y:S02]  /*0210*/  FSETP.NEU.AND P2, PT, R4, RZ, PT ;  /* 0x000000ff0400720b */ /* 0x000fe40003f4d000 */
[----:B------:R-:W-:Y:S02]  /*0220*/  LOP3.LUT R13, R10, 0xff800000, RZ, 0xc0, !PT ;  /* 0xff8000000a0d7812 */ /* 0x000fe400078ec0ff */
[----:B------:R-:W-:-:S02]  /*0230*/  MOV R10, 0x3e055027 ;  /* 0x3e055027000a7802 */ /* 0x000fc40000000f00 */
[-C--:B------:R-:W-:Y:S02]  /*0240*/  IADD3 R6, PT, PT, R4, -R13.reuse, RZ ;  /* 0x8000000d04067210 */ /* 0x080fe40007ffe0ff */
[----:B------:R-:W-:-:S03]  /*0250*/  I2FP.F32.S32 R12, R13 ;  /* 0x0000000d000c7245 */ /* 0x000fc60000201400 */
[----:B------:R-:W-:-:S04]  /*0260*/  FADD R6, R6, -1 ;  /* 0xbf80000006067421 */ /* 0x000fc80000000000 */
[-C--:B------:R-:W-:Y:S01]  /*0270*/  FFMA R9, R6, -R10.reuse, 0.14084610342979431152 ;  /* 0x3e1039f606097423 */ /* 0x080fe2000000080a */
[----:B------:R-:W-:-:S03]  /*0280*/  FFMA R10, R7, -R10, 0.14084610342979431152 ;  /* 0x3e1039f6070a7423 */ /* 0x000fc6000000080a */
[----:B------:R-:W-:Y:S01]  /*0290*/  FFMA R9, R6, R9, -0.12148627638816833496 ;  /* 0xbdf8cdcc06097423 */ /* 0x000fe20000000009 */
[----:B------:R-:W-:-:S03]  /*02a0*/  FFMA R10, R7, R10, -0.12148627638816833496 ;  /* 0xbdf8cdcc070a7423 */ /* 0x000fc6000000000a */
[----:B------:R-:W-:Y:S01]  /*02b0*/  FFMA R9, R6, R9, 0.13980610668659210205 ;  /* 0x3e0f295506097423 */ /* 0x000fe20000000009 */
[----:B------:R-:W-:-:S03]  /*02c0*/  FFMA R10, R7, R10, 0.13980610668659210205 ;  /* 0x3e0f2955070a7423 */ /* 0x000fc6000000000a */
[----:B------:R-:W-:Y:S01]  /*02d0*/  FFMA R9, R6, R9, -0.16684235632419586182 ;  /* 0xbe2ad8b906097423 */ /* 0x000fe20000000009 */
[----:B------:R-:W-:-:S03]  /*02e0*/  FFMA R10, R7, R10, -0.16684235632419586182 ;  /* 0xbe2ad8b9070a7423 */ /* 0x000fc6000000000a */
[----:B------:R-:W-:Y:S01]  /*02f0*/  FFMA R9, R6, R9, 0.20012299716472625732 ;  /* 0x3e4ced0b06097423 */ /* 0x000fe20000000009 */
[----:B------:R-:W-:-:S03]  /*0300*/  FFMA R10, R7, R10, 0.20012299716472625732 ;  /* 0x3e4ced0b070a7423 */ /* 0x000fc6000000000a */
[C---:B------:R-:W-:Y:S01]  /*0310*/  FFMA R11, R6.reuse, R9, -0.24999669194221496582 ;  /* 0xbe7fff22060b7423 */ /* 0x040fe20000000009 */
[C---:B------:R-:W-:Y:S01]  /*0320*/  FFMA R10, R7.reuse, R10, -0.24999669194221496582 ;  /* 0xbe7fff22070a7423 */ /* 0x040fe2000000000a */
[----:B------:R-:W-:Y:S02]  /*0330*/  FSEL R9, RZ, -23, P0 ;  /* 0xc1b80000ff097808 */ /* 0x000fe40000000000 */
[----:B------:R-:W-:Y:S01]  /*0340*/  FFMA R15, R6, R11, 0.33333182334899902344 ;  /* 0x3eaaaa78060f7423 */ /* 0x000fe2000000000b */
[----:B------:R-:W-:Y:S01]  /*0350*/  FSEL R11, RZ, -23, P1 ;  /* 0xc1b80000ff0b7808 */ /* 0x000fe20000800000 */
[----:B------:R-:W-:Y:S01]  /*0360*/  FFMA R10, R7, R10, 0.33333182334899902344 ;  /* 0x3eaaaa78070a7423 */ /* 0x000fe2000000000a */
[----:B------:R-:W-:Y:S01]  /*0370*/  ISETP.GT.U32.AND P1, PT, R4, 0x7f7fffff, PT ;  /* 0x7f7fffff0400780c */ /* 0x000fe20003f24070 */
[----:B------:R-:W-:Y:S01]  /*0380*/  FFMA R15, R6, R15, -0.5 ;  /* 0xbf000000060f7423 */ /* 0x000fe2000000000f */
[----:B------:R-:W-:Y:S01]  /*0390*/  ISETP.GT.U32.AND P0, PT, R5, 0x7f7fffff, PT ;  /* 0x7f7fffff0500780c */ /* 0x000fe20003f04070 */
[C---:B------:R-:W-:Y:S01]  /*03a0*/  FFMA R10, R7.reuse, R10, -0.5 ;  /* 0xbf000000070a7423 */ /* 0x040fe2000000000a */
[----:B------:R-:W-:Y:S01]  /*03b0*/  FFMA R8, R8, 1.1920928955078125e-07, R9 ;  /* 0x3400000008087823 */ /* 0x000fe20000000009 */
[----:B------:R-:W-:Y:S01]  /*03c0*/  FMUL R15, R6, R15 ;  /* 0x0000000f060f7220 */ /* 0x000fe20000400000 */
[----:B------:R-:W-:Y:S01]  /*03d0*/  FFMA R11, R12, 1.1920928955078125e-07, R11 ;  /* 0x340000000c0b7823 */ /* 0x000fe2000000000b */
[----:B------:R-:W-:Y:S01]  /*03e0*/  FMUL R10, R7, R10 ;  /* 0x0000000a070a7220 */ /* 0x000fe20000400000 */
[----:B------:R-:W-:Y:S01]  /*03f0*/  MOV R9, 0x7f800000 ;  /* 0x7f80000000097802 */ /* 0x000fe20000000f00 */
[----:B------:R-:W-:-:S02]  /*0400*/  FFMA R6, R6, R15, R6 ;  /* 0x0000000f06067223 */ /* 0x000fc40000000006 */
[----:B------:R-:W-:Y:S02]  /*0410*/  FFMA R7, R7, R10, R7 ;  /* 0x0000000a07077223 */ /* 0x000fe40000000007 */
[----:B------:R-:W-:Y:S01]  /*0420*/  FFMA R6, R11, 0.69314718246459960938, R6 ;  /* 0x3f3172180b067823 */ /* 0x000fe20000000006 */
[-C--:B------:R-:W-:Y:S01]  /*0430*/  @P1 FFMA R6, R4, R9.reuse, +INF ;  /* 0x7f80000004061423 */ /* 0x080fe20000000009 */
[----:B------:R-:W-:Y:S01]  /*0440*/  FFMA R7, R8, 0.69314718246459960938, R7 ;  /* 0x3f31721808077823 */ /* 0x000fe20000000007 */
[C---:B------:R-:W-:Y:S01]  /*0450*/  FSETP.NEU.AND P1, PT, R5.reuse, RZ, PT ;  /* 0x000000ff0500720b */ /* 0x040fe20003f2d000 */
[----:B------:R-:W-:Y:S01]  /*0460*/  @P0 FFMA R7, R5, R9, +INF ;  /* 0x7f80000005070423 */ /* 0x000fe20000000009 */
[----:B---3--:R-:W-:Y:S01]  /*0470*/  FADD R4, -R2, 1 ;  /* 0x3f80000002047421 */ /* 0x008fe20000000100 */
[----:B------:R-:W-:-:S03]  /*0480*/  FSEL R5, R6, -INF , P2 ;  /* 0xff80000006057808 */ /* 0x000fc60001000000 */
[----:B------:R-:W-:Y:S02]  /*0490*/  FSEL R7, R7, -INF , P1 ;  /* 0xff80000007077808 */ /* 0x000fe40000800000 */
[----:B------:R-:W-:-:S04]  /*04a0*/  FMUL R5, R4, R5 ;  /* 0x0000000504057220 */ /* 0x000fc80000400000 */
[----:B------:R-:W-:-:S07]  /*04b0*/  FFMA R4, R2, R7, R5 ;  /* 0x0000000702047223 */ /* 0x000fce0000000005 */
.L_x_18:
[----:B0-----:R-:W-:Y:S05]  /*04c0*/  BSYNC.RECONVERGENT B0 ;  /* 0x0000000000007941 */ /* 0x001fea0003800200 */
.L_x_17:
[----:B------:R-:W0:Y:S01]  /*04d0*/  S2UR UR5, SR_CgaCtaId ;  /* 0x00000000000579c3 */ /* 0x000e220000008800 */
[----:B------:R-:W-:Y:S01]  /*04e0*/  UMOV UR4, 0x400 ;  /* 0x0000040000047882 */ /* 0x000fe20000000000 */
[C---:B------:R-:W-:Y:S02]  /*04f0*/  ISETP.GT.U32.AND P0, PT, R3.reuse, 0x7f, PT ;  /* 0x0000007f0300780c */ /* 0x040fe40003f04070 */
[----:B------:R-:W-:Y:S01]  /*0500*/  ISETP.GT.U32.AND P1, PT, R3, 0x3f, PT ;  /* 0x0000003f0300780c */ /* 0x000fe20003f24070 */
[----:B0-----:R-:W-:-:S06]  /*0510*/  ULEA UR4, UR5, UR4, 0x18 ;  /* 0x0000000405047291 */ /* 0x001fcc000f8ec0ff */
[----:B------:R-:W-:-:S05]  /*0520*/  LEA R5, R3, UR4, 0x2 ;  /* 0x0000000403057c11 */ /* 0x000fca000f8e10ff */
        /* <DEDUP_REMOVED lines=49> */
[----:B------:R-:W0:Y:S01]  /*0840*/  LDS R4, [UR4] ;  /* 0x00000004ff047984 */ /* 0x000e220008000800 */
[----:B------:R-:W1:Y:S02]  /*0850*/  LDC.64 R2, c[0x0][0x390] ;  /* 0x0000e400ff027b82 */ /* 0x000e640000000a00 */
[----:B-1----:R-:W-:-:S04]  /*0860*/  IMAD.WIDE.U32 R2, R0, 0x4, R2 ;  /* 0x0000000400027825 */ /* 0x002fc800078e0002 */
[----:B0-----:R-:W-:-:S05]  /*0870*/  FADD R5, -R4, -RZ ;  /* 0x800000ff04057221 */ /* 0x001fca0000000100 */
[----:B------:R-:W-:Y:S01]  /*0880*/  STG.E desc[UR6][R2.64], R5 ;  /* 0x0000000502007986 */ /* 0x000fe2000c101906 */
[----:B------:R-:W-:Y:S05]  /*0890*/  EXIT ;  /* 0x000000000000794d */ /* 0x000fea0003800000 */
.L_x_19:
        /* <DEDUP_REMOVED lines=14> */
.L_x_39:


//--------------------- .text._Z7productPfS_S_S_mmm --------------------------
	.section	.text._Z7productPfS_S_S_mmm,"ax",@progbits
	.align	128
        .global         _Z7productPfS_S_S_mmm
        .type           _Z7productPfS_S_S_mmm,@function
        .size           _Z7productPfS_S_S_mmm,(.L_x_34 - _Z7productPfS_S_S_mmm)
        .other          _Z7productPfS_S_S_mmm,@"STO_CUDA_ENTRY STV_DEFAULT"
_Z7productPfS_S_S_mmm:
.text._Z7productPfS_S_S_mmm:
[----:B------:R-:W0:Y:S01]  /*0000*/  LDC R1, c[0x0][0x37c] ;  /* 0x0000df00ff017b82 */ /* 0x000e220000000800 */
[----:B------:R-:W1:Y:S07]  /*0010*/  S2R R2, SR_TID.X ;  /* 0x0000000000027919 */ /* 0x000e6e0000002100 */
[----:B------:R-:W1:Y:S01]  /*0020*/  LDC.64 R6, c[0x0][0x3a0] ;  /* 0x0000e800ff067b82 */ /* 0x000e620000000a00 */
[----:B------:R-:W-:Y:S01]  /*0030*/  IMAD.MOV.U32 R3, RZ, RZ, RZ ;  /* 0x000000ffff037224 */ /* 0x000fe200078e00ff */
[----:B------:R-:W2:Y:S01]  /*0040*/  LDCU.64 UR36, c[0x0][0x358] ;  /* 0x00006b00ff2477ac */ /* 0x000ea20008000a00 */
[----:B------:R-:W3:Y:S01]  /*0050*/  S2R R19, SR_TID.Y ;  /* 0x0000000000137919 */ /* 0x000ee20000002200 */
[----:B------:R-:W-:Y:S01]  /*0060*/  BSSY.RECONVERGENT B0, `(.L_x_20) ;  /* 0x0000032000007945 */ /* 0x000fe20003800200 */
[----:B------:R-:W-:Y:S01]  /*0070*/  IMAD.MOV.U32 R0, RZ, RZ, RZ ;  /* 0x000000ffff007224 */ /* 0x000fe200078e00ff */
[----:B------:R-:W4:Y:S02]  /*0080*/  LDCU.64 UR6, c[0x0][0x3a0] ;  /* 0x00007400ff0677ac */ /* 0x000f240008000a00 */
[----:B------:R-:W0:Y:S01]  /*0090*/  S2UR UR38, SR_CTAID.Z ;  /* 0x00000000002679c3 */ /* 0x000e220000002700 */
[----:B------:R-:W0:Y:S01]  /*00a0*/  LDCU.128 UR8, c[0x0][0x380] ;  /* 0x00007000ff0877ac */ /* 0x000e220008000c00 */
[----:B-1----:R-:W-:-:S04]  /*00b0*/  ISETP.GE.U32.AND P0, PT, R2, R6, PT ;  /* 0x000000060200720c */ /* 0x002fc80003f06070 */
[----:B------:R-:W-:Y:S01]  /*00c0*/  ISETP.GE.U32.AND.EX P0, PT, RZ, R7, PT, P0 ;  /* 0x00000007ff00720c */ /* 0x000fe20003f06100 */
[----:B---3--:R-:W-:-:S12]  /*00d0*/  IMAD.WIDE.U32 R20, R19, 0x10, R2 ;  /* 0x0000001013147825 */ /* 0x008fd800078e0002 */
[----:B0-2-4-:R-:W-:Y:S05]  /*00e0*/  @P0 BRA `(.L_x_21) ;  /* 0x0000000000a40947 */ /* 0x015fea0003800000 */
[----:B------:R-:W0:Y:S01]  /*00f0*/  LDC R18, c[0x0][0x364] ;  /* 0x0000d900ff127b82 */ /* 0x000e220000000800 */
[----:B------:R-:W-:-:S04]  /*0100*/  IMAD.WIDE.U32 R4, R6, UR38, RZ ;  /* 0x0000002606047c25 */ /* 0x000fc8000f8e00ff */
[----:B------:R-:W-:Y:S02]  /*0110*/  HFMA2 R25, -RZ, RZ, 0, 0 ;  /* 0x00000000ff197431 */ /* 0x000fe400000001ff */
[----:B------:R-:W-:Y:S02]  /*0120*/  IMAD.MOV.U32 R0, RZ, RZ, RZ ;  /* 0x000000ffff007224 */ /* 0x000fe400078e00ff */
[----:B------:R-:W-:Y:S01]  /*0130*/  IMAD R23, R7, UR38, R5 ;  /* 0x0000002607177c24 */ /* 0x000fe2000f8e0205 */
[----:B------:R-:W1:Y:S01]  /*0140*/  LDC R22, c[0x0][0x360] ;  /* 0x0000d800ff167b82 */ /* 0x000e620000000800 */
[----:B------:R-:W-:-:S07]  /*0150*/  IMAD.MOV.U32 R24, RZ, RZ, R2 ;  /* 0x000000ffff187224 */ /* 0x000fce00078e0002 */
.L_x_25:
[----:B------:R-:W2:Y:S01]  /*0160*/  LDC.64 R6, c[0x0][0x3a8] ;  /* 0x0000ea00ff067b82 */ /* 0x000ea20000000a00 */
[----:B------:R-:W-:Y:S01]  /*0170*/  BSSY.RECONVERGENT B1, `(.L_x_22) ;  /* 0x000001a000017945 */ /* 0x000fe20003800200 */
[----:B--2---:R-:W-:-:S04]  /*0180*/  ISETP.GE.U32.AND P0, PT, R19, R6, PT ;  /* 0x000000061300720c */ /* 0x004fc80003f06070 */
[----:B------:R-:W-:-:S13]  /*0190*/  ISETP.GE.U32.AND.EX P0, PT, RZ, R7, PT, P0 ;  /* 0x00000007ff00720c */ /* 0x000fda0003f06100 */
[----:B------:R-:W-:Y:S05]  /*01a0*/  @P0 BRA `(.L_x_23) ;  /* 0x0000000000580947 */ /* 0x000fea0003800000 */
[----:B------:R-:W-:Y:S02]  /*01b0*/  IMAD.MOV.U32 R17, RZ, RZ, R19 ;  /* 0x000000ffff117224 */ /* 0x000fe400078e0013 */
[----:B------:R-:W-:-:S07]  /*01c0*/  IMAD.MOV.U32 R16, RZ, RZ, RZ ;  /* 0x000000ffff107224 */ /* 0x000fce00078e00ff */
.L_x_24:
[----:B------:R-:W-:Y:S02]  /*01d0*/  IMAD R8, R16, UR6, RZ ;  /* 0x0000000610087c24 */ /* 0x000fe4000f8e02ff */
[----:B------:R-:W-:-:S04]  /*01e0*/  IMAD.WIDE.U32 R10, R17, UR6, R24 ;  /* 0x00000006110a7c25 */ /* 0x000fc8000f8e0018 */
[----:B------:R-:W-:Y:S01]  /*01f0*/  IMAD R9, R17, UR7, R8 ;  /* 0x0000000711097c24 */ /* 0x000fe2000f8e0208 */
[----:B------:R-:W-:Y:S01]  /*0200*/  LEA R12, P0, R10, UR10, 0x2 ;  /* 0x0000000a0a0c7c11 */ /* 0x000fe2000f8010ff */
[-C--:B------:R-:W-:Y:S02]  /*0210*/  IMAD R8, R23, R6.reuse, RZ ;  /* 0x0000000617087224 */ /* 0x080fe400078e02ff */
[----:B------:R-:W-:Y:S02]  /*0220*/  IMAD.IADD R11, R11, 0x1, R9 ;  /* 0x000000010b0b7824 */ /* 0x000fe400078e0209 */
[C---:B------:R-:W-:Y:S02]  /*0230*/  IMAD R13, R4.reuse, R7, R8 ;  /* 0x00000007040d7224 */ /* 0x040fe400078e0208 */
[----:B------:R-:W-:-:S04]  /*0240*/  IMAD.WIDE.U32 R8, R4, R6, R10 ;  /* 0x0000000604087225 */ /* 0x000fc800078e000a */
[----:B------:R-:W-:Y:S01]  /*0250*/  IMAD.IADD R9, R9, 0x1, R13 ;  /* 0x0000000109097824 */ /* 0x000fe200078e020d */
[----:B------:R-:W-:Y:S02]  /*0260*/  LEA R14, P1, R8, UR8, 0x2 ;  /* 0x00000008080e7c11 */ /* 0x000fe4000f8210ff */
[----:B------:R-:W-:Y:S02]  /*0270*/  LEA.HI.X R13, R10, UR11, R11, 0x2, P0 ;  /* 0x0000000b0a0d7c11 */ /* 0x000fe400080f140b */
[----:B------:R-:W-:-:S04]  /*0280*/  LEA.HI.X R15, R8, UR9, R9, 0x2, P1 ;  /* 0x00000009080f7c11 */ /* 0x000fc800088f1409 */
[----:B------:R-:W2:Y:S04]  /*0290*/  LDG.E R13, desc[UR36][R12.64] ;  /* 0x000000240c0d7981 */ /* 0x000ea8000c1e1900 */
[----:B------:R-:W2:Y:S01]  /*02a0*/  LDG.E R14, desc[UR36][R14.64] ;  /* 0x000000240e0e7981 */ /* 0x000ea2000c1e1900 */
[----:B0-----:R-:W-:-:S04]  /*02b0*/  IADD3 R17, P0, PT, R18, R17, RZ ;  /* 0x0000001112117210 */ /* 0x001fc80007f1e0ff */
[----:B------:R-:W-:Y:S02]  /*02c0*/  IADD3.X R16, PT, PT, RZ, R16, RZ, P0, !PT ;  /* 0x00000010ff107210 */ /* 0x000fe400007fe4ff */
[----:B------:R-:W-:-:S04]  /*02d0*/  ISETP.GE.U32.AND P0, PT, R17, R6, PT ;  /* 0x000000061100720c */ /* 0x000fc80003f06070 */
[----:B------:R-:W-:Y:S01]  /*02e0*/  ISETP.GE.U32.AND.EX P0, PT, R16, R7, PT, P0 ;  /* 0x000000071000720c */ /* 0x000fe20003f06100 */
[----:B--2---:R-:W-:-:S12]  /*02f0*/  FFMA R0, R13, R14, R0 ;  /* 0x0000000e0d007223 */ /* 0x004fd80000000000 */
[----:B------:R-:W-:Y:S05]  /*0300*/  @!P0 BRA `(.L_x_24) ;  /* 0xfffffffc00b08947 */ /* 0x000fea000383ffff */
.L_x_23:
[----:B------:R-:W-:Y:S05]  /*0310*/  BSYNC.RECONVERGENT B1 ;  /* 0x0000000000017941 */ /* 0x000fea0003800200 */
.L_x_22:
[----:B------:R-:W2:Y:S01]  /*0320*/  LDCU.64 UR4, c[0x0][0x3a0] ;  /* 0x00007400ff0477ac */ /* 0x000ea20008000a00 */
[----:B-1----:R-:W-:-:S05]  /*0330*/  IADD3 R24, P0, PT, R22, R24, RZ ;  /* 0x0000001816187210 */ /* 0x002fca0007f1e0ff */
[----:B------:R-:W-:Y:S01]  /*0340*/  IMAD.X R25, RZ, RZ, R25, P0 ;  /* 0x000000ffff197224 */ /* 0x000fe200000e0619 */
[----:B--2---:R-:W-:-:S04]  /*0350*/  ISETP.GE.U32.AND P0, PT, R24, UR4, PT ;  /* 0x0000000418007c0c */ /* 0x004fc8000bf06070 */
[----:B------:R-:W-:-:S13]  /*0360*/  ISETP.GE.U32.AND.EX P0, PT, R25, UR5, PT, P0 ;  /* 0x0000000519007c0c */ /* 0x000fda000bf06100 */
[----:B------:R-:W-:Y:S05]  /*0370*/  @!P0 BRA `(.L_x_25) ;  /* 0xfffffffc00788947 */ /* 0x000fea000383ffff */
.L_x_21:
[----:B------:R-:W-:Y:S05]  /*0380*/  BSYNC.RECONVERGENT B0 ;  /* 0x0000000000007941 */ /* 0x000fea0003800200 */
.L_x_20:
[----:B------:R-:W1:Y:S01]  /*0390*/  S2UR UR5, SR_CgaCtaId ;  /* 0x00000000000579c3 */ /* 0x000e620000008800 */
[----:B------:R-:W-:Y:S01]  /*03a0*/  UMOV UR4, 0x400 ;  /* 0x0000040000047882 */ /* 0x000fe20000000000 */
[C---:B------:R-:W-:Y:S02]  /*03b0*/  ISETP.GT.U32.AND P1, PT, R20.reuse, 0x7f, PT ;  /* 0x0000007f1400780c */ /* 0x040fe40003f24070 */
[----:B------:R-:W-:Y:S02]  /*03c0*/  ISETP.GT.U32.AND P0, PT, R20, 0x3f, PT ;  /* 0x0000003f1400780c */ /* 0x000fe40003f04070 */
[C---:B------:R-:W-:Y:S02]  /*03d0*/  ISETP.GT.U32.AND.EX P1, PT, R21.reuse, RZ, PT, P1 ;  /* 0x000000ff1500720c */ /* 0x040fe40003f24110 */
[----:B------:R-:W-:Y:S01]  /*03e0*/  ISETP.GT.U32.AND.EX P0, PT, R21, RZ, PT, P0 ;  /* 0x000000ff1500720c */ /* 0x000fe20003f04100 */
[----:B-1----:R-:W-:-:S06]  /*03f0*/  ULEA UR4, UR5, UR4, 0x18 ;  /* 0x0000000405047291 */ /* 0x002fcc000f8ec0ff */
[----:B------:R-:W-:Y:S02]  /*0400*/  LEA R3, R20, UR4, 0x2 ;  /* 0x0000000414037c11 */ /* 0x000fe4000f8e10ff */
[----:B------:R-:W-:-:S03]  /*0410*/  LEA R2, R2, UR4, 0x2 ;  /* 0x0000000402027c11 */ /* 0x000fc6000f8e10ff */
[----:B------:R-:W-:Y:S01]  /*0420*/  STS [R3], R0 ;  /* 0x0000000003007388 */ /* 0x000fe20000000800 */
[----:B------:R-:W-:Y:S06]  /*0430*/  BAR.SYNC.DEFER_BLOCKING 0x0 ;  /* 0x0000000000007b1d */ /* 0x000fec0000010000 */
[----:B------:R-:W-:Y:S04]  /*0440*/  @!P1 LDS R4, [R3+0x200] ;  /* 0x0002000003049984 */ /* 0x000fe80000000800 */
[----:B------:R-:W1:Y:S02]  /*0450*/  @!P1 LDS R5, [R3] ;  /* 0x0000000003059984 */ /* 0x000e640000000800 */
[----:B-1----:R-:W-:-:S05]  /*0460*/  @!P1 FADD R4, R4, R5 ;  /* 0x0000000504049221 */ /* 0x002fca0000000000 */
[----:B------:R-:W-:Y:S01]  /*0470*/  @!P1 STS [R3], R4 ;  /* 0x0000000403009388 */ /* 0x000fe20000000800 */
[----:B------:R-:W-:Y:S01]  /*0480*/  BAR.SYNC.DEFER_BLOCKING 0x0 ;  /* 0x0000000000007b1d */ /* 0x000fe20000010000 */
[----:B------:R-:W-:-:S04]  /*0490*/  ISETP.GT.U32.AND P1, PT, R20, 0x1f, PT ;  /* 0x0000001f1400780c */ /* 0x000fc80003f24070 */
[----:B------:R-:W-:Y:S01]  /*04a0*/  ISETP.GT.U32.AND.EX P1, PT, R21, RZ, PT, P1 ;  /* 0x000000ff1500720c */ /* 0x000fe20003f24110 */
        /* <DEDUP_REMOVED lines=33> */
[----:B------:R-:W-:-:S04]  /*06c0*/  ISETP.NE.U32.AND P0, PT, R20, RZ, PT ;  /* 0x000000ff1400720c */ /* 0x000fc80003f05070 */
[----:B------:R-:W-:Y:S01]  /*06d0*/  ISETP.NE.AND.EX P0, PT, R21, RZ, PT, P0 ;  /* 0x000000ff1500720c */ /* 0x000fe20003f05300 */
[----:B------:R-:W-:Y:S04]  /*06e0*/  @!P1 LDS R4, [R2+0x8] ;  /* 0x0000080002049984 */ /* 0x000fe80000000800 */
[----:B------:R-:W1:Y:S02]  /*06f0*/  @!P1 LDS R5, [R3] ;  /* 0x0000000003059984 */ /* 0x000e640000000800 */
[----:B-1----:R-:W-:-:S05]  /*0700*/  @!P1 FADD R4, R4, R5 ;  /* 0x0000000504049221 */ /* 0x002fca0000000000 */
[----:B------:R-:W-:Y:S01]  /*0710*/  @!P1 STS [R3], R4 ;  /* 0x0000000403009388 */ /* 0x000fe20000000800 */
[----:B------:R-:W-:Y:S06]  /*0720*/  BAR.SYNC.DEFER_BLOCKING 0x0 ;  /* 0x0000000000007b1d */ /* 0x000fec0000010000 */
[----:B------:R-:W-:Y:S04]  /*0730*/  @!P0 LDS R5, [UR4+0x4] ;  /* 0x00000404ff058984 */ /* 0x000fe80008000800 */
[----:B------:R-:W1:Y:S02]  /*0740*/  @!P0 LDS R6, [R3] ;  /* 0x0000000003068984 */ /* 0x000e640000000800 */
[----:B-1----:R-:W-:-:S05]  /*0750*/  @!P0 FADD R6, R5, R6 ;  /* 0x0000000605068221 */ /* 0x002fca0000000000 */
[----:B------:R1:W-:Y:S01]  /*0760*/  @!P0 STS [R3], R6 ;  /* 0x0000000603008388 */ /* 0x0003e20000000800 */
[----:B------:R-:W-:Y:S06]  /*0770*/  BAR.SYNC.DEFER_BLOCKING 0x0 ;  /* 0x0000000000007b1d */ /* 0x000fec0000010000 */
[----:B------:R-:W-:Y:S05]  /*0780*/  @P0 EXIT ;  /* 0x000000000000094d */ /* 0x000fea0003800000 */
[----:B-1----:R-:W1:Y:S01]  /*0790*/  LDC.64 R2, c[0x0][0x390] ;  /* 0x0000e400ff027b82 */ /* 0x002e620000000a00 */
[----:B------:R-:W2:Y:S04]  /*07a0*/  LDS R0, [UR4] ;  /* 0x00000004ff007984 */ /* 0x000ea80008000800 */
[----:B-1----:R-:W2:Y:S01]  /*07b0*/  LDG.E R3, desc[UR36][R2.64] ;  /* 0x0000002402037981 */ /* 0x002ea2000c1e1900 */
[----:B------:R-:W-:Y:S02]  /*07c0*/  IMAD.MOV.U32 R5, RZ, RZ, 0x3bbb989d ;  /* 0x3bbb989dff057424 */ /* 0x000fe400078e00ff */
[----:B------:R-:W-:Y:S02]  /*07d0*/  IMAD.MOV.U32 R7, RZ, RZ, 0x437c0000 ;  /* 0x437c0000ff077424 */ /* 0x000fe400078e00ff */
[----:B--2---:R-:W-:-:S04]  /*07e0*/  FADD R0, R0, R3 ;  /* 0x0000000300007221 */ /* 0x004fc80000000000 */
[----:B------:R-:W-:-:S04]  /*07f0*/  FFMA.SAT R4, R0, -R5, 0.5 ;  /* 0x3f00000000047423 */ /* 0x000fc80000002805 */
[----:B------:R-:W-:-:S04]  /*0800*/  FFMA.RM R4, R4, R7, 12582913 ;  /* 0x4b40000104047423 */ /* 0x000fc80000004007 */
[C---:B------:R-:W-:Y:S01]  /*0810*/  FADD R5, R4.reuse, -12583039 ;  /* 0xcb40007f04057421 */ /* 0x040fe20000000000 */
[----:B------:R-:W-:-:S03]  /*0820*/  IMAD.SHL.U32 R4, R4, 0x800000, RZ ;  /* 0x0080000004047824 */ /* 0x000fc600078e00ff */
[----:B------:R-:W-:-:S04]  /*0830*/  FFMA R5, R0, -1.4426950216293334961, -R5 ;  /* 0xbfb8aa3b00057823 */ /* 0x000fc80000000805 */
[----:B------:R-:W-:-:S06]  /*0840*/  FFMA R5, R0, -1.925963033500011079e-08, R5 ;  /* 0xb2a5706000057823 */ /* 0x000fcc0000000005 */
[----:B------:R-:W1:Y:S02]  /*0850*/  MUFU.EX2 R5, R5 ;  /* 0x0000000500057308 */ /* 0x000e640000000800 */
[----:B-1----:R-:W-:-:S05]  /*0860*/  FFMA R0, R4, R5, 1 ;  /* 0x3f80000004007423 */ /* 0x002fca0000000005 */
[----:B------:R-:W-:-:S04]  /*0870*/  IADD3 R2, PT, PT, R0, 0x1800000, RZ ;  /* 0x0180000000027810 */ /* 0x000fc80007ffe0ff */
[----:B------:R-:W-:-:S04]  /*0880*/  LOP3.LUT R2, R2, 0x7f800000, RZ, 0xc0, !PT ;  /* 0x7f80000002027812 */ /* 0x000fc800078ec0ff */
[----:B------:R-:W-:-:S13]  /*0890*/  ISETP.GT.U32.AND P0, PT, R2, 0x1ffffff, PT ;  /* 0x01ffffff0200780c */ /* 0x000fda0003f04070 */
[----:B------:R-:W-:Y:S05]  /*08a0*/  @P0 BRA `(.L_x_26) ;  /* 0x00000000000c0947 */ /* 0x000fea0003800000 */
[----:B------:R-:W-:-:S07]  /*08b0*/  MOV R2, 0x8d0 ;  /* 0x000008d000027802 */ /* 0x000fce0000000f00 */
[----:B0-----:R-:W-:Y:S05]  /*08c0*/  CALL.REL.NOINC `($__internal_1_$__cuda_sm20_rcp_rn_f32_slowpath) ;  /* 0x00000000007c7944 */ /* 0x001fea0003c00000 */
[----:B------:R-:W-:Y:S05]  /*08d0*/  BRA `(.L_x_27) ;  /* 0x0000000000107947 */ /* 0x000fea0003800000 */
.L_x_26:
[----:B------:R-:W1:Y:S02]  /*08e0*/  MUFU.RCP R17, R0 ;  /* 0x0000000000117308 */ /* 0x000e640000001000 */
[----:B-1----:R-:W-:-:S04]  /*08f0*/  FFMA R2, R0, R17, -1 ;  /* 0xbf80000000027423 */ /* 0x002fc80000000011 */
[----:B------:R-:W-:-:S04]  /*0900*/  FADD.FTZ R2, -R2, -RZ ;  /* 0x800000ff02027221 */ /* 0x000fc80000010100 */
[----:B------:R-:W-:-:S07]  /*0910*/  FFMA R17, R17, R2, R17 ;  /* 0x0000000211117223 */ /* 0x000fce0000000011 */
.L_x_27:
[C---:B------:R-:W-:Y:S02]  /*0920*/  FSETP.NEU.AND P0, PT, R17.reuse, 1, PT ;  /* 0x3f8000001100780b */ /* 0x040fe40003f0d000 */
[----:B------:R-:W-:-:S13]  /*0930*/  FSETP.NEU.AND P1, PT, R17, RZ, PT ;  /* 0x000000ff1100720b */ /* 0x000fda0003f2d000 */
[----:B------:R-:W-:Y:S05]  /*0940*/  @P0 BRA P1, `(.L_x_28) ;  /* 0x0000000000400947 */ /* 0x000fea0000800000 */
[----:B------:R-:W-:Y:S01]  /*0950*/  MOV R0, 0x18 ;  /* 0x0000001800007802 */ /* 0x000fe20000000f00 */
[----:B------:R-:W1:Y:S01]  /*0960*/  LDCU.64 UR4, c[0x4][0x8] ;  /* 0x01000100ff0477ac */ /* 0x000e620008000a00 */
[----:B------:R-:W-:Y:S02]  /*0970*/  HFMA2 R12, -RZ, RZ, 0, 5.9604644775390625e-08 ;  /* 0x00000001ff0c7431 */ /* 0x000fe400000001ff */
[----:B------:R-:W-:Y:S01]  /*0980*/  IMAD.MOV.U32 R8, RZ, RZ, 0xe6 ;  /* 0x000000e6ff087424 */ /* 0x000fe200078e00ff */
[----:B------:R2:W3:Y:S01]  /*0990*/  LDC.64 R2, c[0x4][R0] ;  /* 0x0100000000027b82 */ /* 0x0004e20000000a00 */
[----:B------:R-:W4:Y:S01]  /*09a0*/  LDCU.64 UR6, c[0x4][0x10] ;  /* 0x01000200ff0677ac */ /* 0x000f220008000a00 */
[----:B------:R-:W-:Y:S01]  /*09b0*/  IMAD.MOV.U32 R13, RZ, RZ, RZ ;  /* 0x000000ffff0d7224 */ /* 0x000fe200078e00ff */
[----:B------:R-:W5:Y:S01]  /*09c0*/  LDCU.64 UR8, c[0x4][URZ] ;  /* 0x01000000ff0877ac */ /* 0x000f620008000a00 */
[----:B-1----:R-:W-:Y:S02]  /*09d0*/  IMAD.U32 R4, RZ, RZ, UR4 ;  /* 0x00000004ff047e24 */ /* 0x002fe4000f8e00ff */
[----:B------:R-:W-:-:S02]  /*09e0*/  IMAD.U32 R5, RZ, RZ, UR5 ;  /* 0x00000005ff057e24 */ /* 0x000fc4000f8e00ff */
[----:B----4-:R-:W-:Y:S01]  /*09f0*/  IMAD.U32 R6, RZ, RZ, UR6 ;  /* 0x00000006ff067e24 */ /* 0x010fe2000f8e00ff */
[----:B------:R-:W-:Y:S01]  /*0a00*/  MOV R7, UR7 ;  /* 0x0000000700077c02 */ /* 0x000fe20008000f00 */
[----:B-----5:R-:W-:Y:S02]  /*0a10*/  IMAD.U32 R10, RZ, RZ, UR8 ;  /* 0x00000008ff0a7e24 */ /* 0x020fe4000f8e00ff */
[----:B--2---:R-:W-:-:S07]  /*0a20*/  IMAD.U32 R11, RZ, RZ, UR9 ;  /* 0x00000009ff0b7e24 */ /* 0x004fce000f8e00ff */
[----:B------:R-:W-:-:S07]  /*0a30*/  LEPC R20, `(.L_x_28) ;  /* 0x000000001014794e */ /* 0x000fce0000000000 */
[----:B0--3--:R-:W-:Y:S05]  /*0a40*/  CALL.ABS.NOINC R2 ;  /* 0x0000000002007343 */ /* 0x009fea0003c00000 */
.L_x_28:
[----:B------:R-:W1:Y:S02]  /*0a50*/  LDCU.64 UR4, c[0x0][0x398] ;  /* 0x00007300ff0477ac */ /* 0x000e640008000a00 */
[----:B-1----:R-:W-:-:S04]  /*0a60*/  ULEA UR4, UP0, UR38, UR4, 0x2 ;  /* 0x0000000426047291 */ /* 0x002fc8000f8010ff */
[----:B------:R-:W-:Y:S02]  /*0a70*/  ULEA.HI.X UR5, UR38, UR5, URZ, 0x2, UP0 ;  /* 0x0000000526057291 */ /* 0x000fe400080f14ff */
[----:B------:R-:W-:-:S04]  /*0a80*/  IMAD.U32 R2, RZ, RZ, UR4 ;  /* 0x00000004ff027e24 */ /* 0x000fc8000f8e00ff */
[----:B------:R-:W-:-:S05]  /*0a90*/  IMAD.U32 R3, RZ, RZ, UR5 ;  /* 0x00000005ff037e24 */ /* 0x000fca000f8e00ff */
[----:B------:R-:W-:Y:S01]  /*0aa0*/  STG.E desc[UR36][R2.64], R17 ;  /* 0x0000001102007986 */ /* 0x000fe2000c101924 */
[----:B------:R-:W-:Y:S05]  /*0ab0*/  EXIT ;  /* 0x000000000000794d */ /* 0x000fea0003800000 */
        .weak           $__internal_1_$__cuda_sm20_rcp_rn_f32_slowpath
        .type           $__internal_1_$__cuda_sm20_rcp_rn_f32_slowpath,@function
        .size           $__internal_1_$__cuda_sm20_rcp_rn_f32_slowpath,(.L_x_34 - $__internal_1_$__cuda_sm20_rcp_rn_f32_slowpath)
$__internal_1_$__cuda_sm20_rcp_rn_f32_slowpath:
[----:B------:R-:W-:-:S04]  /*0ac0*/  SHF.L.U32 R3, R0, 0x1, RZ ;  /* 0x0000000100037819 */ /* 0x000fc800000006ff */
[----:B------:R-:W-:-:S04]  /*0ad0*/  SHF.R.U32.HI R3, RZ, 0x18, R3 ;  /* 0x00000018ff037819 */ /* 0x000fc80000011603 */
[----:B------:R-:W-:-:S13]  /*0ae0*/  ISETP.NE.U32.AND P0, PT, R3, RZ, PT ;  /* 0x000000ff0300720c */ /* 0x000fda0003f05070 */
[----:B------:R-:W-:Y:S05]  /*0af0*/  @P0 BRA `(.L_x_29) ;  /* 0x00000000002c0947 */ /* 0x000fea0003800000 */
[----:B------:R-:W-:-:S05]  /*0b00*/  IMAD.SHL.U32 R3, R0, 0x2, RZ ;  /* 0x0000000200037824 */ /* 0x000fca00078e00ff */
[----:B------:R-:W-:-:S13]  /*0b10*/  ISETP.NE.AND P0, PT, R3, RZ, PT ;  /* 0x000000ff0300720c */ /* 0x000fda0003f05270 */
[----:B------:R2:W3:Y:S01]  /*0b20*/  @!P0 MUFU.RCP R3, R0 ;  /* 0x0000000000038308 */ /* 0x0004e20000001000 */
[----:B------:R-:W-:Y:S05]  /*0b30*/  @!P0 BRA `(.L_x_30) ;  /* 0x0000000000a48947 */ /* 0x000fea0003800000 */
[----:B------:R-:W-:-:S04]  /*0b40*/  FFMA R4, R0, 1.84467440737095516160e+19, RZ ;  /* 0x5f80000000047823 */ /* 0x000fc800000000ff */
[----:B---3--:R-:W2:Y:S02]  /*0b50*/  MUFU.RCP R3, R4 ;  /* 0x0000000400037308 */ /* 0x008ea40000001000 */
[----:B--2---:R-:W-:-:S04]  /*0b60*/  FFMA R0, R4, R3, -1 ;  /* 0xbf80000004007423 */ /* 0x004fc80000000003 */
[----:B------:R-:W-:-:S04]  /*0b70*/  FADD.FTZ R0, -R0, -RZ ;  /* 0x800000ff00007221 */ /* 0x000fc80000010100 */
[----:B------:R-:W-:-:S04]  /*0b80*/  FFMA R0, R3, R0, R3 ;  /* 0x0000000003007223 */ /* 0x000fc80000000003 */
[----:B------:R-:W-:Y:S01]  /*0b90*/  FFMA R3, R0, 1.84467440737095516160e+19, RZ ;  /* 0x5f80000000037823 */ /* 0x000fe200000000ff */
[----:B------:R-:W-:Y:S06]  /*0ba0*/  BRA `(.L_x_30) ;  /* 0x0000000000887947 */ /* 0x000fec0003800000 */
.L_x_29:
[----:B------:R-:W-:-:S05]  /*0bb0*/  VIADD R4, R3, 0xffffff03 ;  /* 0xffffff0303047836 */ /* 0x000fca0000000000 */
[----:B------:R-:W-:-:S13]  /*0bc0*/  ISETP.GT.U32.AND P0, PT, R4, 0x1, PT ;  /* 0x000000010400780c */ /* 0x000fda0003f04070 */
[----:B------:R-:W-:Y:S05]  /*0bd0*/  @P0 BRA `(.L_x_31) ;  /* 0x0000000000780947 */ /* 0x000fea0003800000 */
[----:B------:R-:W-:Y:S01]  /*0be0*/  LOP3.LUT R5, R0, 0x7fffff, RZ, 0xc0, !PT ;  /* 0x007fffff00057812 */ /* 0x000fe200078ec0ff */
[----:B------:R-:W-:-:S03]  /*0bf0*/  IMAD.MOV.U32 R9, RZ, RZ, 0x3 ;  /* 0x00000003ff097424 */ /* 0x000fc600078e00ff */
[----:B------:R-:W-:Y:S02]  /*0c00*/  LOP3.LUT R5, R5, 0x3f800000, RZ, 0xfc, !PT ;  /* 0x3f80000005057812 */ /* 0x000fe400078efcff */
[----:B------:R-:W-:Y:S02]  /*0c10*/  SHF.L.U32 R10, R9, R4, RZ ;  /* 0x00000004090a7219 */ /* 0x000fe400000006ff */
[----:B------:R-:W0:Y:S02]  /*0c20*/  MUFU.RCP R6, R5 ;  /* 0x0000000500067308 */ /* 0x000e240000001000 */
[----:B0-----:R-:W-:-:S04]  /*0c30*/  FFMA R7, R5, R6, -1 ;  /* 0xbf80000005077423 */ /* 0x001fc80000000006 */
[----:B------:R-:W-:-:S04]  /*0c40*/  FADD.FTZ R7, -R7, -RZ ;  /* 0x800000ff07077221 */ /* 0x000fc80000010100 */
[CCC-:B------:R-:W-:Y:S01]  /*0c50*/  FFMA.RM R8, R6.reuse, R7.reuse, R6.reuse ;  /* 0x0000000706087223 */ /* 0x1c0fe20000004006 */
[----:B------:R-:W-:-:S04]  /*0c60*/  FFMA.RP R7, R6, R7, R6 ;  /* 0x0000000706077223 */ /* 0x000fc80000008006 */
[C---:B------:R-:W-:Y:S02]  /*0c70*/  LOP3.LUT R6, R8.reuse, 0x7fffff, RZ, 0xc0, !PT ;  /* 0x007fffff08067812 */ /* 0x040fe400078ec0ff */
[----:B------:R-:W-:Y:S02]  /*0c80*/  FSETP.NEU.FTZ.AND P0, PT, R8, R7, PT ;  /* 0x000000070800720b */ /* 0x000fe40003f1d000 */
[----:B------:R-:W-:Y:S02]  /*0c90*/  LOP3.LUT R7, R6, 0x800000, RZ, 0xfc, !PT ;  /* 0x0080000006077812 */ /* 0x000fe400078efcff */
[----:B------:R-:W-:Y:S02]  /*0ca0*/  SEL R6, RZ, 0xffffffff, !P0 ;  /* 0xffffffffff067807 */ /* 0x000fe40004000000 */
[----:B------:R-:W-:Y:S02]  /*0cb0*/  LOP3.LUT R5, R10, R7, RZ, 0xc0, !PT ;  /* 0x000000070a057212 */ /* 0x000fe400078ec0ff */
[----:B------:R-:W-:-:S02]  /*0cc0*/  IADD3 R6, PT, PT, -R6, RZ, RZ ;  /* 0x000000ff06067210 */ /* 0x000fc40007ffe1ff */
[-C--:B------:R-:W-:Y:S02]  /*0cd0*/  SHF.R.U32.HI R5, RZ, R4.reuse, R5 ;  /* 0x00000004ff057219 */ /* 0x080fe40000011605 */
[----:B------:R-:W-:Y:S02]  /*0ce0*/  LOP3.LUT P1, RZ, R6, R4, R7, 0xf8, !PT ;  /* 0x0000000406ff7212 */ /* 0x000fe4000782f807 */
[C---:B------:R-:W-:Y:S02]  /*0cf0*/  LOP3.LUT P0, RZ, R5.reuse, 0x1, RZ, 0xc0, !PT ;  /* 0x0000000105ff7812 */ /* 0x040fe4000780c0ff */
[----:B------:R-:W-:-:S04]  /*0d00*/  LOP3.LUT P2, RZ, R5, 0x2, RZ, 0xc0, !PT ;  /* 0x0000000205ff7812 */ /* 0x000fc8000784c0ff */
[----:B------:R-:W-:Y:S02]  /*0d10*/  PLOP3.LUT P0, PT, P0, P1, P2, 0xe0, 0x0 ;  /* 0x000000000000781c */ /* 0x000fe40000703c20 */
[----:B------:R-:W-:Y:S02]  /*0d20*/  LOP3.LUT P1, RZ, R0, 0x7fffff, RZ, 0xc0, !PT ;  /* 0x007fffff00ff7812 */ /* 0x000fe4000782c0ff */
[----:B------:R-:W-:-:S05]  /*0d30*/  SEL R4, RZ, 0x1, !P0 ;  /* 0x00000001ff047807 */ /* 0x000fca0004000000 */
[----:B------:R-:W-:-:S05]  /*0d40*/  IMAD.MOV R4, RZ, RZ, -R4 ;  /* 0x000000ffff047224 */ /* 0x000fca00078e0a04 */
[----:B------:R-:W-:Y:S01]  /*0d50*/  ISETP.GE.AND P0, PT, R4, RZ, PT ;  /* 0x000000ff0400720c */ /* 0x000fe20003f06270 */
[----:B------:R-:W-:-:S05]  /*0d60*/  VIADD R4, R3, 0xffffff04 ;  /* 0xffffff0403047836 */ /* 0x000fca0000000000 */
[----:B------:R-:W-:-:S07]  /*0d70*/  SHF.R.U32.HI R3, RZ, R4, R7 ;  /* 0x00000004ff037219 */ /* 0x000fce0000011607 */
[----:B------:R-:W-:-:S05]  /*0d80*/  @!P0 VIADD R3, R3, 0x1 ;  /* 0x0000000103038836 */ /* 0x000fca0000000000 */
[----:B------:R-:W-:-:S04]  /*0d90*/  @!P1 SHF.L.U32 R3, R3, 0x1, RZ ;  /* 0x0000000103039819 */ /* 0x000fc800000006ff */
[----:B------:R-:W-:Y:S01]  /*0da0*/  LOP3.LUT R3, R3, 0x80000000, R0, 0xf8, !PT ;  /* 0x8000000003037812 */ /* 0x000fe200078ef800 */
[----:B------:R-:W-:Y:S06]  /*0db0*/  BRA `(.L_x_30) ;  /* 0x0000000000047947 */ /* 0x000fec0003800000 */
.L_x_31:
[----:B------:R0:W1:Y:S02]  /*0dc0*/  MUFU.RCP R3, R0 ;  /* 0x0000000000037308 */ /* 0x0000640000001000 */
.L_x_30:
[----:B-1-3--:R-:W-:Y:S02]  /*0dd0*/  IMAD.MOV.U32 R17, RZ, RZ, R3 ;  /* 0x000000ffff117224 */ /* 0x00afe400078e0003 */
[----:B------:R-:W-:-:S04]  /*0de0*/  IMAD.MOV.U32 R3, RZ, RZ, 0x0 ;  /* 0x00000000ff037424 */ /* 0x000fc800078e00ff */
[----:B0-2---:R-:W-:Y:S05]  /*0df0*/  RET.REL.NODEC R2 `(_Z7productPfS_S_S_mmm) ;  /* 0xfffffff002807950 */ /* 0x005fea0003c3ffff */
.L_x_32:
        /* <DEDUP_REMOVED lines=16> */
.L_x_34:


//--------------------- .nv.global.init           --------------------------
	.section	.nv.global.init,"aw",@progbits
.nv.global.init:
	.type		$str,@object
	.size		$str,($str$1 - $str)
$str:
        /*0000*/ 	.byte	0x61, 0x20, 0x21, 0x3d, 0x20, 0x30, 0x2e, 0x30, 0x66, 0x20, 0x26, 0x26, 0x20, 0x61, 0x20, 0x21
        /*0010*/ 	.byte	0x3d, 0x20, 0x31, 0x2e, 0x30, 0x66, 0x00
	.type		$str$1,@object
	.size		$str$1,(__unnamed_1 - $str$1)
$str$1:
        /*0017*/ 	.byte	0x2f, 0x74, 0x6d, 0x70, 0x2f, 0x73, 0x61, 0x73, 0x73, 0x5f, 0x63, 0x75, 0x5f, 0x36, 0x65, 0x5f
        /*0027*/ 	.byte	0x6b, 0x33, 0x75, 0x62, 0x31, 0x2f, 0x6b, 0x2e, 0x63, 0x75, 0x00
	.type		__unnamed_1,@object
	.size		__unnamed_1,(.L_0 - __unnamed_1)
__unnamed_1:
        /*0032*/ 	.byte	0x76, 0x6f, 0x69, 0x64, 0x20, 0x70, 0x72, 0x6f, 0x64, 0x75, 0x63, 0x74, 0x28, 0x66, 0x6c, 0x6f
        /*0042*/ 	.byte	0x61, 0x74, 0x20, 0x2a, 0x2c, 0x20, 0x66, 0x6c, 0x6f, 0x61, 0x74, 0x20, 0x2a, 0x2c, 0x20, 0x66
        /*0052*/ 	.byte	0x6c, 0x6f, 0x61, 0x74, 0x20, 0x2a, 0x2c, 0x20, 0x66, 0x6c, 0x6f, 0x61, 0x74, 0x20, 0x2a, 0x2c
        /*0062*/ 	.byte	0x20, 0x75, 0x6e, 0x73, 0x69, 0x67, 0x6e, 0x65, 0x64, 0x20, 0x6c, 0x6f, 0x6e, 0x67, 0x2c, 0x20
        /*0072*/ 	.byte	0x75, 0x6e, 0x73, 0x69, 0x67, 0x6e, 0x65, 0x64, 0x20, 0x6c, 0x6f, 0x6e, 0x67, 0x2c, 0x20, 0x75
        /*0082*/ 	.byte	0x6e, 0x73, 0x69, 0x67, 0x6e, 0x65, 0x64, 0x20, 0x6c, 0x6f, 0x6e, 0x67, 0x29, 0x00
.L_0:


//--------------------- .nv.shared.reserved.0     --------------------------
	.section	.nv.shared.reserved.0,"aw",@nobits
	.weak		__nv_reservedSMEM_offset_0_alias
	.size		__nv_reservedSMEM_offset_0_alias, 0, 64
	.other		__nv_reservedSMEM_offset_0_alias,@"STO_CUDA_RESERVED_SHARED STV_DEFAULT"
__nv_reservedSMEM_offset_0_alias:
	.zero		0
	.zero		64


//--------------------- .nv.shared._Z13bias_gradientPfS_S_m --------------------------
	.section	.nv.shared._Z13bias_gradientPfS_S_m,"aw",@nobits
	.sectionflags	@""
	.align	4
.nv.shared._Z13bias_gradientPfS_S_m:
	.zero		2048


//--------------------- .nv.shared._Z4costPfS_S_m --------------------------
	.section	.nv.shared._Z4costPfS_S_m,"aw",@nobits
	.sectionflags	@""
	.align	4
.nv.shared._Z4costPfS_S_m:
	.zero		2048


//--------------------- .nv.shared._Z7productPfS_S_S_mmm --------------------------
	.section	.nv.shared._Z7productPfS_S_S_mmm,"aw",@nobits
	.sectionflags	@""
	.align	4
.nv.shared._Z7productPfS_S_S_mmm:
	.zero		2048


//--------------------- .nv.constant0._Z13bias_backwardPfS_f --------------------------
	.section	.nv.constant0._Z13bias_backwardPfS_f,"a",@progbits
	.sectionflags	@""
	.align	4
.nv.constant0._Z13bias_backwardPfS_f:
	.zero		916


//--------------------- .nv.constant0._Z16weights_backwardPfS_mmmf --------------------------
	.section	.nv.constant0._Z16weights_backwardPfS_mmmf,"a",@progbits
	.sectionflags	@""
	.align	4
.nv.constant0._Z16weights_backwardPfS_mmmf:
	.zero		940


//--------------------- .nv.constant0._Z13bias_gradientPfS_S_m --------------------------
	.section	.nv.constant0._Z13bias_gradientPfS_S_m,"a",@progbits
	.sectionflags	@""
	.align	4
.nv.constant0._Z13bias_gradientPfS_S_m:
	.zero		928


//--------------------- .nv.constant0._Z16weights_gradientPfS_S_S_mm --------------------------
	.section	.nv.constant0._Z16weights_gradientPfS_S_S_mm,"a",@progbits
	.sectionflags	@""
	.align	4
.nv.constant0._Z16weights_gradientPfS_S_S_mm:
	.zero		944


//--------------------- .nv.constant0._Z4costPfS_S_m --------------------------
	.section	.nv.constant0._Z4costPfS_S_m,"a",@progbits
	.sectionflags	@""
	.align	4
.nv.constant0._Z4costPfS_S_m:
	.zero		928


//--------------------- .nv.constant0._Z7productPfS_S_S_mmm --------------------------
	.section	.nv.constant0._Z7productPfS_S_S_mmm,"a",@progbits
	.sectionflags	@""
	.align	4
.nv.constant0._Z7productPfS_S_S_mmm:
	.zero		952


//--------------------- SYMBOLS --------------------------

	.type		.nv.reservedSmem.offset0,@object
	.size		.nv.reservedSmem.offset0,0x4
	.type		.nv.reservedSmem.cap,@object
	.size		.nv.reservedSmem.cap,0x4
	.type		__assertfail,@function
